//
// Generated by NVIDIA NVVM Compiler
//
// Compiler Build ID: CL-36424714
// Cuda compilation tools, release 13.0, V13.0.88
// Based on NVVM 20.0.0
//

.version 9.0
.target sm_100
.address_size 64

	// .globl	_Z4copyPfS_iii
// _ZZ18transposeSharedMemPfS_iiiE4tile has been demoted

.visible .entry _Z4copyPfS_iii(
	.param .u64 .ptr .align 1 _Z4copyPfS_iii_param_0,
	.param .u64 .ptr .align 1 _Z4copyPfS_iii_param_1,
	.param .u32 _Z4copyPfS_iii_param_2,
	.param .u32 _Z4copyPfS_iii_param_3,
	.param .u32 _Z4copyPfS_iii_param_4
)
{
	.reg .pred 	%p<36>;
	.reg .b32 	%r<38>;
	.reg .b32 	%f<29>;
	.reg .b64 	%rd<53>;

	ld.param.u64 	%rd11, [_Z4copyPfS_iii_param_0];
	ld.param.u64 	%rd12, [_Z4copyPfS_iii_param_1];
	ld.param.u32 	%r22, [_Z4copyPfS_iii_param_2];
	ld.param.u32 	%r23, [_Z4copyPfS_iii_param_3];
	ld.param.u32 	%r24, [_Z4copyPfS_iii_param_4];
	cvta.to.global.u64 	%rd1, %rd12;
	cvta.to.global.u64 	%rd2, %rd11;
	mov.u32 	%r25, %ctaid.y;
	shl.b32 	%r26, %r25, 5;
	mov.u32 	%r27, %tid.y;
	add.s32 	%r1, %r26, %r27;
	setp.lt.s32 	%p1, %r24, 1;
	@%p1 bra 	$L__BB0_63;
	mov.u32 	%r28, %tid.x;
	mov.u32 	%r29, %ctaid.x;
	shl.b32 	%r30, %r29, 5;
	add.s32 	%r2, %r30, %r28;
	mul.lo.s32 	%r3, %r23, %r22;
	and.b32  	%r4, %r24, 3;
	setp.lt.u32 	%p2, %r24, 4;
	@%p2 bra 	$L__BB0_36;
	mad.lo.s32 	%r5, %r1, %r22, %r2;
	mul.wide.s32 	%rd13, %r5, 4;
	add.s64 	%rd3, %rd2, %rd13;
	add.s64 	%rd4, %rd1, %rd13;
	shl.b32 	%r31, %r22, 3;
	add.s32 	%r6, %r5, %r31;
	mul.wide.s32 	%rd14, %r6, 4;
	add.s64 	%rd5, %rd2, %rd14;
	add.s64 	%rd6, %rd1, %rd14;
	shl.b32 	%r32, %r22, 4;
	add.s32 	%r7, %r5, %r32;
	mul.wide.s32 	%rd15, %r7, 4;
	add.s64 	%rd7, %rd2, %rd15;
	add.s64 	%rd8, %rd1, %rd15;
	add.s32 	%r8, %r7, %r31;
	mul.wide.s32 	%rd16, %r8, 4;
	add.s64 	%rd9, %rd2, %rd16;
	add.s64 	%rd10, %rd1, %rd16;
	and.b32  	%r33, %r24, 2147483644;
	neg.s32 	%r37, %r33;
$L__BB0_3:
	.pragma "nounroll";
	setp.ge.s32 	%p3, %r5, %r3;
	@%p3 bra 	$L__BB0_5;
	ld.global.f32 	%f1, [%rd3];
	st.global.f32 	[%rd4], %f1;
$L__BB0_5:
	setp.ge.s32 	%p4, %r6, %r3;
	@%p4 bra 	$L__BB0_7;
	ld.global.f32 	%f2, [%rd5];
	st.global.f32 	[%rd6], %f2;
$L__BB0_7:
	setp.ge.s32 	%p5, %r7, %r3;
	@%p5 bra 	$L__BB0_9;
	ld.global.f32 	%f3, [%rd7];
	st.global.f32 	[%rd8], %f3;
$L__BB0_9:
	setp.ge.s32 	%p6, %r8, %r3;
	@%p6 bra 	$L__BB0_11;
	ld.global.f32 	%f4, [%rd9];
	st.global.f32 	[%rd10], %f4;
$L__BB0_11:
	@%p3 bra 	$L__BB0_13;
	ld.global.f32 	%f5, [%rd3];
	st.global.f32 	[%rd4], %f5;
$L__BB0_13:
	@%p4 bra 	$L__BB0_15;
	ld.global.f32 	%f6, [%rd5];
	st.global.f32 	[%rd6], %f6;
$L__BB0_15:
	@%p5 bra 	$L__BB0_17;
	ld.global.f32 	%f7, [%rd7];
	st.global.f32 	[%rd8], %f7;
$L__BB0_17:
	@%p6 bra 	$L__BB0_19;
	ld.global.f32 	%f8, [%rd9];
	st.global.f32 	[%rd10], %f8;
$L__BB0_19:
	@%p3 bra 	$L__BB0_21;
	ld.global.f32 	%f9, [%rd3];
	st.global.f32 	[%rd4], %f9;
$L__BB0_21:
	@%p4 bra 	$L__BB0_23;
	ld.global.f32 	%f10, [%rd5];
	st.global.f32 	[%rd6], %f10;
$L__BB0_23:
	@%p5 bra 	$L__BB0_25;
	ld.global.f32 	%f11, [%rd7];
	st.global.f32 	[%rd8], %f11;
$L__BB0_25:
	@%p6 bra 	$L__BB0_27;
	ld.global.f32 	%f12, [%rd9];
	st.global.f32 	[%rd10], %f12;
$L__BB0_27:
	@%p3 bra 	$L__BB0_29;
	ld.global.f32 	%f13, [%rd3];
	st.global.f32 	[%rd4], %f13;
$L__BB0_29:
	@%p4 bra 	$L__BB0_31;
	ld.global.f32 	%f14, [%rd5];
	st.global.f32 	[%rd6], %f14;
$L__BB0_31:
	@%p5 bra 	$L__BB0_33;
	ld.global.f32 	%f15, [%rd7];
	st.global.f32 	[%rd8], %f15;
$L__BB0_33:
	@%p6 bra 	$L__BB0_35;
	ld.global.f32 	%f16, [%rd9];
	st.global.f32 	[%rd10], %f16;
$L__BB0_35:
	add.s32 	%r37, %r37, 4;
	setp.ne.s32 	%p19, %r37, 0;
	@%p19 bra 	$L__BB0_3;
$L__BB0_36:
	setp.eq.s32 	%p20, %r4, 0;
	@%p20 bra 	$L__BB0_63;
	setp.eq.s32 	%p21, %r4, 1;
	@%p21 bra 	$L__BB0_54;
	mad.lo.s32 	%r12, %r1, %r22, %r2;
	setp.ge.s32 	%p22, %r12, %r3;
	@%p22 bra 	$L__BB0_40;
	mul.wide.s32 	%rd17, %r12, 4;
	add.s64 	%rd18, %rd2, %rd17;
	ld.global.f32 	%f17, [%rd18];
	add.s64 	%rd19, %rd1, %rd17;
	st.global.f32 	[%rd19], %f17;
$L__BB0_40:
	shl.b32 	%r13, %r22, 3;
	add.s32 	%r14, %r12, %r13;
	setp.ge.s32 	%p23, %r14, %r3;
	@%p23 bra 	$L__BB0_42;
	mul.wide.s32 	%rd20, %r14, 4;
	add.s64 	%rd21, %rd2, %rd20;
	ld.global.f32 	%f18, [%rd21];
	add.s64 	%rd22, %rd1, %rd20;
	st.global.f32 	[%rd22], %f18;
$L__BB0_42:
	shl.b32 	%r34, %r22, 4;
	add.s32 	%r15, %r12, %r34;
	setp.ge.s32 	%p24, %r15, %r3;
	@%p24 bra 	$L__BB0_44;
	mul.wide.s32 	%rd23, %r15, 4;
	add.s64 	%rd24, %rd2, %rd23;
	ld.global.f32 	%f19, [%rd24];
	add.s64 	%rd25, %rd1, %rd23;
	st.global.f32 	[%rd25], %f19;
$L__BB0_44:
	add.s32 	%r16, %r15, %r13;
	setp.ge.s32 	%p25, %r16, %r3;
	@%p25 bra 	$L__BB0_46;
	mul.wide.s32 	%rd26, %r16, 4;
	add.s64 	%rd27, %rd2, %rd26;
	ld.global.f32 	%f20, [%rd27];
	add.s64 	%rd28, %rd1, %rd26;
	st.global.f32 	[%rd28], %f20;
$L__BB0_46:
	setp.ge.s32 	%p26, %r12, %r3;
	@%p26 bra 	$L__BB0_48;
	mul.wide.s32 	%rd29, %r12, 4;
	add.s64 	%rd30, %rd2, %rd29;
	ld.global.f32 	%f21, [%rd30];
	add.s64 	%rd31, %rd1, %rd29;
	st.global.f32 	[%rd31], %f21;
$L__BB0_48:
	setp.ge.s32 	%p27, %r14, %r3;
	@%p27 bra 	$L__BB0_50;
	mul.wide.s32 	%rd32, %r14, 4;
	add.s64 	%rd33, %rd2, %rd32;
	ld.global.f32 	%f22, [%rd33];
	add.s64 	%rd34, %rd1, %rd32;
	st.global.f32 	[%rd34], %f22;
$L__BB0_50:
	setp.ge.s32 	%p28, %r15, %r3;
	@%p28 bra 	$L__BB0_52;
	mul.wide.s32 	%rd35, %r15, 4;
	add.s64 	%rd36, %rd2, %rd35;
	ld.global.f32 	%f23, [%rd36];
	add.s64 	%rd37, %rd1, %rd35;
	st.global.f32 	[%rd37], %f23;
$L__BB0_52:
	setp.ge.s32 	%p29, %r16, %r3;
	@%p29 bra 	$L__BB0_54;
	mul.wide.s32 	%rd38, %r16, 4;
	add.s64 	%rd39, %rd2, %rd38;
	ld.global.f32 	%f24, [%rd39];
	add.s64 	%rd40, %rd1, %rd38;
	st.global.f32 	[%rd40], %f24;
$L__BB0_54:
	and.b32  	%r35, %r24, 1;
	setp.eq.b32 	%p30, %r35, 1;
	not.pred 	%p31, %p30;
	@%p31 bra 	$L__BB0_63;
	mad.lo.s32 	%r17, %r1, %r22, %r2;
	setp.ge.s32 	%p32, %r17, %r3;
	@%p32 bra 	$L__BB0_57;
	mul.wide.s32 	%rd41, %r17, 4;
	add.s64 	%rd42, %rd2, %rd41;
	ld.global.f32 	%f25, [%rd42];
	add.s64 	%rd43, %rd1, %rd41;
	st.global.f32 	[%rd43], %f25;
$L__BB0_57:
	shl.b32 	%r18, %r22, 3;
	add.s32 	%r19, %r17, %r18;
	setp.ge.s32 	%p33, %r19, %r3;
	@%p33 bra 	$L__BB0_59;
	mul.wide.s32 	%rd44, %r19, 4;
	add.s64 	%rd45, %rd2, %rd44;
	ld.global.f32 	%f26, [%rd45];
	add.s64 	%rd46, %rd1, %rd44;
	st.global.f32 	[%rd46], %f26;
$L__BB0_59:
	shl.b32 	%r36, %r22, 4;
	add.s32 	%r20, %r17, %r36;
	setp.ge.s32 	%p34, %r20, %r3;
	@%p34 bra 	$L__BB0_61;
	mul.wide.s32 	%rd47, %r20, 4;
	add.s64 	%rd48, %rd2, %rd47;
	ld.global.f32 	%f27, [%rd48];
	add.s64 	%rd49, %rd1, %rd47;
	st.global.f32 	[%rd49], %f27;
$L__BB0_61:
	add.s32 	%r21, %r20, %r18;
	setp.ge.s32 	%p35, %r21, %r3;
	@%p35 bra 	$L__BB0_63;
	mul.wide.s32 	%rd50, %r21, 4;
	add.s64 	%rd51, %rd2, %rd50;
	ld.global.f32 	%f28, [%rd51];
	add.s64 	%rd52, %rd1, %rd50;
	st.global.f32 	[%rd52], %f28;
$L__BB0_63:
	ret;

}
	// .globl	_Z14transposeNaivePfS_iii
.visible .entry _Z14transposeNaivePfS_iii(
	.param .u64 .ptr .align 1 _Z14transposeNaivePfS_iii_param_0,
	.param .u64 .ptr .align 1 _Z14transposeNaivePfS_iii_param_1,
	.param .u32 _Z14transposeNaivePfS_iii_param_2,
	.param .u32 _Z14transposeNaivePfS_iii_param_3,
	.param .u32 _Z14transposeNaivePfS_iii_param_4
)
{
	.reg .pred 	%p<30>;
	.reg .b32 	%r<54>;
	.reg .b32 	%f<13>;
	.reg .b64 	%rd<23>;

	ld.param.u64 	%rd8, [_Z14transposeNaivePfS_iii_param_0];
	ld.param.u64 	%rd7, [_Z14transposeNaivePfS_iii_param_1];
	ld.param.u32 	%r21, [_Z14transposeNaivePfS_iii_param_2];
	ld.param.u32 	%r22, [_Z14transposeNaivePfS_iii_param_3];
	ld.param.u32 	%r23, [_Z14transposeNaivePfS_iii_param_4];
	cvta.to.global.u64 	%rd1, %rd8;
	mov.u32 	%r24, %ctaid.x;
	mov.u32 	%r25, %ntid.x;
	mov.u32 	%r26, %tid.x;
	mad.lo.s32 	%r1, %r24, %r25, %r26;
	mov.u32 	%r27, %ctaid.y;
	mov.u32 	%r28, %ntid.y;
	mov.u32 	%r29, %tid.y;
	mad.lo.s32 	%r2, %r27, %r28, %r29;
	setp.lt.s32 	%p7, %r23, 1;
	@%p7 bra 	$L__BB1_33;
	cvta.to.global.u64 	%rd9, %rd7;
	mul.lo.s32 	%r3, %r22, %r21;
	mad.lo.s32 	%r4, %r22, %r1, %r2;
	setp.eq.s32 	%p8, %r23, 1;
	mul.wide.s32 	%rd10, %r4, 4;
	add.s64 	%rd2, %rd9, %rd10;
	@%p8 bra 	$L__BB1_20;
	mul.lo.s32 	%r30, %r2, %r21;
	max.s32 	%r31, %r4, %r30;
	setp.ge.s32 	%p1, %r31, %r3;
	add.s32 	%r5, %r30, %r1;
	mul.wide.s32 	%rd11, %r5, 4;
	add.s64 	%rd3, %rd1, %rd11;
	add.s32 	%r32, %r4, 8;
	shl.b32 	%r33, %r21, 3;
	add.s32 	%r34, %r30, %r33;
	max.s32 	%r35, %r32, %r34;
	setp.ge.s32 	%p2, %r35, %r3;
	add.s32 	%r6, %r34, %r1;
	mul.wide.s32 	%rd12, %r6, 4;
	add.s64 	%rd4, %rd1, %rd12;
	add.s32 	%r36, %r4, 16;
	shl.b32 	%r37, %r21, 4;
	add.s32 	%r38, %r37, %r30;
	max.s32 	%r39, %r36, %r38;
	setp.ge.s32 	%p3, %r39, %r3;
	add.s32 	%r7, %r38, %r1;
	mul.wide.s32 	%rd13, %r7, 4;
	add.s64 	%rd5, %rd1, %rd13;
	add.s32 	%r40, %r4, 24;
	add.s32 	%r41, %r38, %r33;
	max.s32 	%r42, %r40, %r41;
	setp.ge.s32 	%p4, %r42, %r3;
	add.s32 	%r8, %r41, %r1;
	mul.wide.s32 	%rd14, %r8, 4;
	add.s64 	%rd6, %rd1, %rd14;
	and.b32  	%r43, %r23, 2147483646;
	neg.s32 	%r53, %r43;
$L__BB1_3:
	setp.ge.s32 	%p9, %r5, %r3;
	or.pred  	%p10, %p1, %p9;
	@%p10 bra 	$L__BB1_5;
	ld.global.f32 	%f1, [%rd3];
	st.global.f32 	[%rd2], %f1;
$L__BB1_5:
	setp.ge.s32 	%p11, %r6, %r3;
	or.pred  	%p12, %p2, %p11;
	@%p12 bra 	$L__BB1_7;
	ld.global.f32 	%f2, [%rd4];
	st.global.f32 	[%rd2+32], %f2;
$L__BB1_7:
	setp.ge.s32 	%p13, %r7, %r3;
	or.pred  	%p5, %p3, %p13;
	@%p5 bra 	$L__BB1_9;
	ld.global.f32 	%f3, [%rd5];
	st.global.f32 	[%rd2+64], %f3;
$L__BB1_9:
	setp.ge.s32 	%p14, %r8, %r3;
	or.pred  	%p6, %p4, %p14;
	@%p6 bra 	$L__BB1_11;
	ld.global.f32 	%f4, [%rd6];
	st.global.f32 	[%rd2+96], %f4;
$L__BB1_11:
	setp.ge.s32 	%p15, %r5, %r3;
	or.pred  	%p16, %p1, %p15;
	@%p16 bra 	$L__BB1_13;
	ld.global.f32 	%f5, [%rd3];
	st.global.f32 	[%rd2], %f5;
$L__BB1_13:
	setp.ge.s32 	%p17, %r6, %r3;
	or.pred  	%p18, %p2, %p17;
	@%p18 bra 	$L__BB1_15;
	ld.global.f32 	%f6, [%rd4];
	st.global.f32 	[%rd2+32], %f6;
$L__BB1_15:
	@%p5 bra 	$L__BB1_17;
	ld.global.f32 	%f7, [%rd5];
	st.global.f32 	[%rd2+64], %f7;
$L__BB1_17:
	@%p6 bra 	$L__BB1_19;
	ld.global.f32 	%f8, [%rd6];
	st.global.f32 	[%rd2+96], %f8;
$L__BB1_19:
	add.s32 	%r53, %r53, 2;
	setp.ne.s32 	%p19, %r53, 0;
	@%p19 bra 	$L__BB1_3;
$L__BB1_20:
	and.b32  	%r44, %r23, 1;
	setp.eq.b32 	%p20, %r44, 1;
	not.pred 	%p21, %p20;
	@%p21 bra 	$L__BB1_33;
	mul.lo.s32 	%r12, %r2, %r21;
	max.s32 	%r45, %r4, %r12;
	setp.ge.s32 	%p22, %r45, %r3;
	@%p22 bra 	$L__BB1_24;
	add.s32 	%r13, %r12, %r1;
	setp.ge.s32 	%p23, %r13, %r3;
	@%p23 bra 	$L__BB1_24;
	mul.wide.s32 	%rd15, %r13, 4;
	add.s64 	%rd16, %rd1, %rd15;
	ld.global.f32 	%f9, [%rd16];
	st.global.f32 	[%rd2], %f9;
$L__BB1_24:
	add.s32 	%r46, %r4, 8;
	shl.b32 	%r14, %r21, 3;
	add.s32 	%r15, %r12, %r14;
	max.s32 	%r47, %r46, %r15;
	setp.ge.s32 	%p24, %r47, %r3;
	@%p24 bra 	$L__BB1_27;
	add.s32 	%r16, %r15, %r1;
	setp.ge.s32 	%p25, %r16, %r3;
	@%p25 bra 	$L__BB1_27;
	mul.wide.s32 	%rd17, %r16, 4;
	add.s64 	%rd18, %rd1, %rd17;
	ld.global.f32 	%f10, [%rd18];
	st.global.f32 	[%rd2+32], %f10;
$L__BB1_27:
	add.s32 	%r48, %r4, 16;
	shl.b32 	%r49, %r21, 4;
	add.s32 	%r17, %r49, %r12;
	max.s32 	%r50, %r48, %r17;
	setp.ge.s32 	%p26, %r50, %r3;
	@%p26 bra 	$L__BB1_30;
	add.s32 	%r18, %r17, %r1;
	setp.ge.s32 	%p27, %r18, %r3;
	@%p27 bra 	$L__BB1_30;
	mul.wide.s32 	%rd19, %r18, 4;
	add.s64 	%rd20, %rd1, %rd19;
	ld.global.f32 	%f11, [%rd20];
	st.global.f32 	[%rd2+64], %f11;
$L__BB1_30:
	add.s32 	%r51, %r4, 24;
	add.s32 	%r19, %r17, %r14;
	max.s32 	%r52, %r51, %r19;
	setp.ge.s32 	%p28, %r52, %r3;
	@%p28 bra 	$L__BB1_33;
	add.s32 	%r20, %r19, %r1;
	setp.ge.s32 	%p29, %r20, %r3;
	@%p29 bra 	$L__BB1_33;
	mul.wide.s32 	%rd21, %r20, 4;
	add.s64 	%rd22, %rd1, %rd21;
	ld.global.f32 	%f12, [%rd22];
	st.global.f32 	[%rd2+96], %f12;
$L__BB1_33:
	ret;

}
	// .globl	_Z18transposeSharedMemPfS_iii
.visible .entry _Z18transposeSharedMemPfS_iii(
	.param .u64 .ptr .align 1 _Z18transposeSharedMemPfS_iii_param_0,
	.param .u64 .ptr .align 1 _Z18transposeSharedMemPfS_iii_param_1,
	.param .u32 _Z18transposeSharedMemPfS_iii_param_2,
	.param .u32 _Z18transposeSharedMemPfS_iii_param_3,
	.param .u32 _Z18transposeSharedMemPfS_iii_param_4
)
{
	.reg .pred 	%p<39>;
	.reg .b32 	%r<41>;
	.reg .b32 	%f<9>;
	.reg .b64 	%rd<21>;
	// demoted variable
	.shared .align 4 .b8 _ZZ18transposeSharedMemPfS_iiiE4tile[4096];
	ld.param.u64 	%rd9, [_Z18transposeSharedMemPfS_iii_param_0];
	ld.param.u64 	%rd10, [_Z18transposeSharedMemPfS_iii_param_1];
	ld.param.u32 	%r6, [_Z18transposeSharedMemPfS_iii_param_2];
	ld.param.u32 	%r7, [_Z18transposeSharedMemPfS_iii_param_3];
	ld.param.u32 	%r8, [_Z18transposeSharedMemPfS_iii_param_4];
	setp.lt.s32 	%p11, %r8, 1;
	@%p11 bra 	$L__BB2_21;
	mov.u32 	%r9, %ctaid.x;
	shl.b32 	%r10, %r9, 5;
	mov.u32 	%r11, %tid.x;
	add.s32 	%r12, %r10, %r11;
	mov.u32 	%r13, %ctaid.y;
	shl.b32 	%r14, %r13, 5;
	mov.u32 	%r15, %tid.y;
	add.s32 	%r17, %r14, %r15;
	add.s32 	%r19, %r14, %r11;
	add.s32 	%r20, %r10, %r15;
	cvta.to.global.u64 	%rd11, %rd10;
	cvta.to.global.u64 	%rd12, %rd9;
	setp.lt.s32 	%p12, %r12, %r6;
	setp.lt.s32 	%p13, %r17, %r7;
	and.pred  	%p1, %p12, %p13;
	mul.lo.s32 	%r21, %r7, %r6;
	shl.b32 	%r22, %r11, 2;
	mov.u32 	%r23, _ZZ18transposeSharedMemPfS_iiiE4tile;
	add.s32 	%r24, %r23, %r22;
	setp.lt.s32 	%p14, %r19, %r7;
	setp.lt.s32 	%p15, %r20, %r6;
	and.pred  	%p2, %p15, %p14;
	mad.lo.s32 	%r25, %r11, 124, %r24;
	mad.lo.s32 	%r26, %r17, %r6, %r12;
	setp.lt.s32 	%p16, %r26, %r21;
	setp.lt.u32 	%p17, %r15, 32;
	and.pred  	%p3, %p16, %p17;
	mul.wide.s32 	%rd13, %r26, 4;
	add.s64 	%rd1, %rd12, %rd13;
	shl.b32 	%r27, %r15, 7;
	add.s32 	%r1, %r24, %r27;
	shl.b32 	%r28, %r6, 3;
	add.s32 	%r29, %r26, %r28;
	setp.lt.s32 	%p18, %r29, %r21;
	setp.lt.u32 	%p19, %r15, 24;
	and.pred  	%p4, %p18, %p19;
	mul.wide.s32 	%rd14, %r29, 4;
	add.s64 	%rd2, %rd12, %rd14;
	shl.b32 	%r30, %r6, 4;
	add.s32 	%r31, %r26, %r30;
	setp.lt.s32 	%p20, %r31, %r21;
	setp.lt.u32 	%p21, %r15, 16;
	and.pred  	%p5, %p20, %p21;
	mul.wide.s32 	%rd15, %r31, 4;
	add.s64 	%rd3, %rd12, %rd15;
	add.s32 	%r32, %r31, %r28;
	setp.lt.s32 	%p22, %r32, %r21;
	setp.lt.u32 	%p23, %r15, 8;
	and.pred  	%p6, %p22, %p23;
	mul.wide.s32 	%rd16, %r32, 4;
	add.s64 	%rd4, %rd12, %rd16;
	mad.lo.s32 	%r33, %r20, %r7, %r19;
	setp.lt.s32 	%p24, %r33, %r21;
	and.pred  	%p7, %p24, %p17;
	shl.b32 	%r34, %r15, 2;
	add.s32 	%r2, %r25, %r34;
	mul.wide.s32 	%rd17, %r33, 4;
	add.s64 	%rd5, %rd11, %rd17;
	shl.b32 	%r35, %r7, 3;
	add.s32 	%r36, %r33, %r35;
	setp.lt.s32 	%p25, %r36, %r21;
	and.pred  	%p8, %p25, %p19;
	mul.wide.s32 	%rd18, %r36, 4;
	add.s64 	%rd6, %rd11, %rd18;
	shl.b32 	%r37, %r7, 4;
	add.s32 	%r38, %r33, %r37;
	setp.lt.s32 	%p26, %r38, %r21;
	and.pred  	%p9, %p26, %p21;
	mul.wide.s32 	%rd19, %r38, 4;
	add.s64 	%rd7, %rd11, %rd19;
	add.s32 	%r39, %r38, %r35;
	setp.lt.s32 	%p27, %r39, %r21;
	and.pred  	%p10, %p27, %p23;
	mul.wide.s32 	%rd20, %r39, 4;
	add.s64 	%rd8, %rd11, %rd20;
	neg.s32 	%r40, %r8;
	not.pred 	%p28, %p1;
	not.pred 	%p29, %p3;
	not.pred 	%p30, %p4;
	not.pred 	%p31, %p5;
	not.pred 	%p32, %p6;
	not.pred 	%p33, %p2;
	not.pred 	%p34, %p7;
	not.pred 	%p35, %p8;
	not.pred 	%p36, %p9;
	not.pred 	%p37, %p10;
$L__BB2_2:
	@%p28 bra 	$L__BB2_11;
	@%p29 bra 	$L__BB2_5;
	ld.global.f32 	%f1, [%rd1];
	st.shared.f32 	[%r1], %f1;
$L__BB2_5:
	@%p30 bra 	$L__BB2_7;
	ld.global.f32 	%f2, [%rd2];
	st.shared.f32 	[%r1+1024], %f2;
$L__BB2_7:
	@%p31 bra 	$L__BB2_9;
	ld.global.f32 	%f3, [%rd3];
	st.shared.f32 	[%r1+2048], %f3;
$L__BB2_9:
	@%p32 bra 	$L__BB2_11;
	ld.global.f32 	%f4, [%rd4];
	st.shared.f32 	[%r1+3072], %f4;
$L__BB2_11:
	bar.sync 	0;
	@%p33 bra 	$L__BB2_20;
	@%p34 bra 	$L__BB2_14;
	ld.shared.f32 	%f5, [%r2];
	st.global.f32 	[%rd5], %f5;
$L__BB2_14:
	@%p35 bra 	$L__BB2_16;
	ld.shared.f32 	%f6, [%r2+32];
	st.global.f32 	[%rd6], %f6;
$L__BB2_16:
	@%p36 bra 	$L__BB2_18;
	ld.shared.f32 	%f7, [%r2+64];
	st.global.f32 	[%rd7], %f7;
$L__BB2_18:
	@%p37 bra 	$L__BB2_20;
	ld.shared.f32 	%f8, [%r2+96];
	st.global.f32 	[%rd8], %f8;
$L__BB2_20:
	add.s32 	%r40, %r40, 1;
	setp.ne.s32 	%p38, %r40, 0;
	@%p38 bra 	$L__BB2_2;
$L__BB2_21:
	ret;

}


// ===== COMPILED SASS (sm_100) =====

	.target	sm_100

	.elftype	@"ET_EXEC"


//--------------------- .note.nv.tkinfo           --------------------------
	.section	.note.nv.tkinfo,"",@"SHT_NOTE"
	.sectionflags	@"SHF_NOTE_NV_TKINFO"
	.tkinfo
        /*0018*/ 	.word	0x00000002
        /*0030*/ 	.string	""
        /*0030*/ 	.string	"ptxas"
        /*0030*/ 	.string	"Cuda compilation tools, release 13.0, V13.0.88"
        /*0030*/ 	.string	"Build cuda_13.0.r13.0/compiler.36424714_0"
        /*0030*/ 	.string	"-arch sm_100 -m 64 "



//--------------------- .note.nv.cuinfo           --------------------------
	.section	.note.nv.cuinfo,"",@"SHT_NOTE"
	.sectionflags	@"SHF_NOTE_NV_CUINFO"
        /*0018*/ 	.short	0x0002
        /*001a*/ 	.short	0x0064
        /*001c*/ 	.short	0x0082
	.zero		2


//--------------------- .nv.info                  --------------------------
	.section	.nv.info,"",@"SHT_CUDA_INFO"
	.align	4


	//----- nvinfo : EIATTR_REGCOUNT
	.align		4
        /*0000*/ 	.byte	0x04, 0x2f
        /*0002*/ 	.short	(.L_1 - .L_0)
	.align		4
.L_0:
        /*0004*/ 	.word	index@(_Z4copyPfS_iii)
        /*0008*/ 	.word	0x00000020


	//----- nvinfo : EIATTR_FRAME_SIZE
	.align		4
.L_1:
        /*000c*/ 	.byte	0x04, 0x11
        /*000e*/ 	.short	(.L_3 - .L_2)
	.align		4
.L_2:
        /*0010*/ 	.word	index@(_Z4copyPfS_iii)
        /*0014*/ 	.word	0x00000000


	//----- nvinfo : EIATTR_REGCOUNT
	.align		4
.L_3:
        /*0018*/ 	.byte	0x04, 0x2f
        /*001a*/ 	.short	(.L_5 - .L_4)
	.align		4
.L_4:
        /*001c*/ 	.word	index@(_Z14transposeNaivePfS_iii)
        /*0020*/ 	.word	0x00000020


	//----- nvinfo : EIATTR_FRAME_SIZE
	.align		4
.L_5:
        /*0024*/ 	.byte	0x04, 0x11
        /*0026*/ 	.short	(.L_7 - .L_6)
	.align		4
.L_6:
        /*0028*/ 	.word	index@(_Z14transposeNaivePfS_iii)
        /*002c*/ 	.word	0x00000000


	//----- nvinfo : EIATTR_REGCOUNT
	.align		4
.L_7:
        /*0030*/ 	.byte	0x04, 0x2f
        /*0032*/ 	.short	(.L_9 - .L_8)
	.align		4
.L_8:
        /*0034*/ 	.word	index@(_Z18transposeSharedMemPfS_iii)
        /*0038*/ 	.word	0x00000020


	//----- nvinfo : EIATTR_FRAME_SIZE
	.align		4
.L_9:
        /*003c*/ 	.byte	0x04, 0x11
        /*003e*/ 	.short	(.L_11 - .L_10)
	.align		4
.L_10:
        /*0040*/ 	.word	index@(_Z18transposeSharedMemPfS_iii)
        /*0044*/ 	.word	0x00000000


	//----- nvinfo : EIATTR_MIN_STACK_SIZE
	.align		4
.L_11:
        /*0048*/ 	.byte	0x04, 0x12
        /*004a*/ 	.short	(.L_13 - .L_12)
	.align		4
.L_12:
        /*004c*/ 	.word	index@(_Z18transposeSharedMemPfS_iii)
        /*0050*/ 	.word	0x00000000


	//----- nvinfo : EIATTR_MIN_STACK_SIZE
	.align		4
.L_13:
        /*0054*/ 	.byte	0x04, 0x12
        /*0056*/ 	.short	(.L_15 - .L_14)
	.align		4
.L_14:
        /*0058*/ 	.word	index@(_Z14transposeNaivePfS_iii)
        /*005c*/ 	.word	0x00000000


	//----- nvinfo : EIATTR_MIN_STACK_SIZE
	.align		4
.L_15:
        /*0060*/ 	.byte	0x04, 0x12
        /*0062*/ 	.short	(.L_17 - .L_16)
	.align		4
.L_16:
        /*0064*/ 	.word	index@(_Z4copyPfS_iii)
        /*0068*/ 	.word	0x00000000
.L_17:


//--------------------- .nv.compat                --------------------------
	.section	.nv.compat,"",@"SHT_CUDA_COMPAT_INFO"
	.align	4
        /*0000*/ 	.byte	0x02, 0x09, 0x00, 0x00, 0x02, 0x02, 0x01, 0x00, 0x02, 0x05, 0x05, 0x00, 0x03, 0x07, 0x01, 0x01
        /*0010*/ 	.byte	0x02, 0x03, 0x00, 0x00, 0x02, 0x06, 0x01, 0x00, 0x04, 0x0b, 0x08, 0x00, 0x09, 0x00, 0x00, 0x00
        /*0020*/ 	.byte	0x00, 0x00, 0x00, 0x00


//--------------------- .nv.info._Z18transposeSharedMemPfS_iii --------------------------
	.section	.nv.info._Z18transposeSharedMemPfS_iii,"",@"SHT_CUDA_INFO"
	.sectionflags	@""
	.align	4


	//----- nvinfo : EIATTR_CUDA_API_VERSION
	.align		4
        /*0000*/ 	.byte	0x04, 0x37
        /*0002*/ 	.short	(.L_19 - .L_18)
.L_18:
        /*0004*/ 	.word	0x00000082


	//----- nvinfo : EIATTR_KPARAM_INFO
	.align		4
.L_19:
        /*0008*/ 	.byte	0x04, 0x17
        /*000a*/ 	.short	(.L_21 - .L_20)
.L_20:
        /*000c*/ 	.word	0x00000000
        /*0010*/ 	.short	0x0004
        /*0012*/ 	.short	0x0018
        /*0014*/ 	.byte	0x00, 0xf0, 0x11, 0x00


	//----- nvinfo : EIATTR_KPARAM_INFO
	.align		4
.L_21:
        /*0018*/ 	.byte	0x04, 0x17
        /*001a*/ 	.short	(.L_23 - .L_22)
.L_22:
        /*001c*/ 	.word	0x00000000
        /*0020*/ 	.short	0x0003
        /*0022*/ 	.short	0x0014
        /*0024*/ 	.byte	0x00, 0xf0, 0x11, 0x00


	//----- nvinfo : EIATTR_KPARAM_INFO
	.align		4
.L_23:
        /*0028*/ 	.byte	0x04, 0x17
        /*002a*/ 	.short	(.L_25 - .L_24)
.L_24:
        /*002c*/ 	.word	0x00000000
        /*0030*/ 	.short	0x0002
        /*0032*/ 	.short	0x0010
        /*0034*/ 	.byte	0x00, 0xf0, 0x11, 0x00


	//----- nvinfo : EIATTR_KPARAM_INFO
	.align		4
.L_25:
        /*0038*/ 	.byte	0x04, 0x17
        /*003a*/ 	.short	(.L_27 - .L_26)
.L_26:
        /*003c*/ 	.word	0x00000000
        /*0040*/ 	.short	0x0001
        /*0042*/ 	.short	0x0008
        /*0044*/ 	.byte	0x00, 0xf5, 0x21, 0x00


	//----- nvinfo : EIATTR_KPARAM_INFO
	.align		4
.L_27:
        /*0048*/ 	.byte	0x04, 0x17
        /*004a*/ 	.short	(.L_29 - .L_28)
.L_28:
        /*004c*/ 	.word	0x00000000
        /*0050*/ 	.short	0x0000
        /*0052*/ 	.short	0x0000
        /*0054*/ 	.byte	0x00, 0xf5, 0x21, 0x00


	//----- nvinfo : EIATTR_SPARSE_MMA_MASK
	.align		4
.L_29:
        /*0058*/ 	.byte	0x03, 0x50
        /*005a*/ 	.short	0x0000


	//----- nvinfo : EIATTR_MAXREG_COUNT
	.align		4
        /*005c*/ 	.byte	0x03, 0x1b
        /*005e*/ 	.short	0x00ff


	//----- nvinfo : EIATTR_NUM_BARRIERS
	.align		4
        /*0060*/ 	.byte	0x02, 0x4c
        /*0062*/ 	.byte	0x01
	.zero		1


	//----- nvinfo : EIATTR_MERCURY_ISA_VERSION
	.align		4
        /*0064*/ 	.byte	0x03, 0x5f
        /*0066*/ 	.short	0x0101


	//----- nvinfo : EIATTR_VRC_CTA_INIT_COUNT
	.align		4
        /*0068*/ 	.byte	0x02, 0x4a
	.zero		1
	.zero		1


	//----- nvinfo : EIATTR_EXIT_INSTR_OFFSETS
	.align		4
        /*006c*/ 	.byte	0x04, 0x1c
        /*006e*/ 	.short	(.L_31 - .L_30)


	//   ....[0]....
.L_30:
        /*0070*/ 	.word	0x00000030


	//   ....[1]....
        /*0074*/ 	.word	0x000005d0


	//----- nvinfo : EIATTR_CRS_STACK_SIZE
	.align		4
.L_31:
        /*0078*/ 	.byte	0x04, 0x1e
        /*007a*/ 	.short	(.L_33 - .L_32)
.L_32:
        /*007c*/ 	.word	0x00000000


	//----- nvinfo : EIATTR_CBANK_PARAM_SIZE
	.align		4
.L_33:
        /*0080*/ 	.byte	0x03, 0x19
        /*0082*/ 	.short	0x001c


	//----- nvinfo : EIATTR_PARAM_CBANK
	.align		4
        /*0084*/ 	.byte	0x04, 0x0a
        /*0086*/ 	.short	(.L_35 - .L_34)
	.align		4
.L_34:
        /*0088*/ 	.word	index@(.nv.constant0._Z18transposeSharedMemPfS_iii)
        /*008c*/ 	.short	0x0380
        /*008e*/ 	.short	0x001c


	//----- nvinfo : EIATTR_SW_WAR
	.align		4
.L_35:
        /*0090*/ 	.byte	0x04, 0x36
        /*0092*/ 	.short	(.L_37 - .L_36)
.L_36:
        /*0094*/ 	.word	0x00000008
.L_37:


//--------------------- .nv.info._Z14transposeNaivePfS_iii --------------------------
	.section	.nv.info._Z14transposeNaivePfS_iii,"",@"SHT_CUDA_INFO"
	.sectionflags	@""
	.align	4


	//----- nvinfo : EIATTR_CUDA_API_VERSION
	.align		4
        /*0000*/ 	.byte	0x04, 0x37
        /*0002*/ 	.short	(.L_39 - .L_38)
.L_38:
        /*0004*/ 	.word	0x00000082


	//----- nvinfo : EIATTR_KPARAM_INFO
	.align		4
.L_39:
        /*0008*/ 	.byte	0x04, 0x17
        /*000a*/ 	.short	(.L_41 - .L_40)
.L_40:
        /*000c*/ 	.word	0x00000000
        /*0010*/ 	.short	0x0004
        /*0012*/ 	.short	0x0018
        /*0014*/ 	.byte	0x00, 0xf0, 0x11, 0x00


	//----- nvinfo : EIATTR_KPARAM_INFO
	.align		4
.L_41:
        /*0018*/ 	.byte	0x04, 0x17
        /*001a*/ 	.short	(.L_43 - .L_42)
.L_42:
        /*001c*/ 	.word	0x00000000
        /*0020*/ 	.short	0x0003
        /*0022*/ 	.short	0x0014
        /*0024*/ 	.byte	0x00, 0xf0, 0x11, 0x00


	//----- nvinfo : EIATTR_KPARAM_INFO
	.align		4
.L_43:
        /*0028*/ 	.byte	0x04, 0x17
        /*002a*/ 	.short	(.L_45 - .L_44)
.L_44:
        /*002c*/ 	.word	0x00000000
        /*0030*/ 	.short	0x0002
        /*0032*/ 	.short	0x0010
        /*0034*/ 	.byte	0x00, 0xf0, 0x11, 0x00


	//----- nvinfo : EIATTR_KPARAM_INFO
	.align		4
.L_45:
        /*0038*/ 	.byte	0x04, 0x17
        /*003a*/ 	.short	(.L_47 - .L_46)
.L_46:
        /*003c*/ 	.word	0x00000000
        /*0040*/ 	.short	0x0001
        /*0042*/ 	.short	0x0008
        /*0044*/ 	.byte	0x00, 0xf5, 0x21, 0x00


	//----- nvinfo : EIATTR_KPARAM_INFO
	.align		4
.L_47:
        /*0048*/ 	.byte	0x04, 0x17
        /*004a*/ 	.short	(.L_49 - .L_48)
.L_48:
        /*004c*/ 	.word	0x00000000
        /*0050*/ 	.short	0x0000
        /*0052*/ 	.short	0x0000
        /*0054*/ 	.byte	0x00, 0xf5, 0x21, 0x00


	//----- nvinfo : EIATTR_SPARSE_MMA_MASK
	.align		4
.L_49:
        /*0058*/ 	.byte	0x03, 0x50
        /*005a*/ 	.short	0x0000


	//----- nvinfo : EIATTR_MAXREG_COUNT
	.align		4
        /*005c*/ 	.byte	0x03, 0x1b
        /*005e*/ 	.short	0x00ff


	//----- nvinfo : EIATTR_MERCURY_ISA_VERSION
	.align		4
        /*0060*/ 	.byte	0x03, 0x5f
        /*0062*/ 	.short	0x0101


	//----- nvinfo : EIATTR_VRC_CTA_INIT_COUNT
	.align		4
        /*0064*/ 	.byte	0x02, 0x4a
	.zero		1
	.zero		1


	//----- nvinfo : EIATTR_EXIT_INSTR_OFFSETS
	.align		4
        /*0068*/ 	.byte	0x04, 0x1c
        /*006a*/ 	.short	(.L_51 - .L_50)


	//   ....[0]....
.L_50:
        /*006c*/ 	.word	0x00000090


	//   ....[1]....
        /*0070*/ 	.word	0x00001750


	//   ....[2]....
        /*0074*/ 	.word	0x00001a10


	//   ....[3]....
        /*0078*/ 	.word	0x00001a40


	//   ....[4]....
        /*007c*/ 	.word	0x00001a90


	//----- nvinfo : EIATTR_CRS_STACK_SIZE
	.align		4
.L_51:
        /*0080*/ 	.byte	0x04, 0x1e
        /*0082*/ 	.short	(.L_53 - .L_52)
.L_52:
        /*0084*/ 	.word	0x00000000


	//----- nvinfo : EIATTR_CBANK_PARAM_SIZE
	.align		4
.L_53:
        /*0088*/ 	.byte	0x03, 0x19
        /*008a*/ 	.short	0x001c


	//----- nvinfo : EIATTR_PARAM_CBANK
	.align		4
        /*008c*/ 	.byte	0x04, 0x0a
        /*008e*/ 	.short	(.L_55 - .L_54)
	.align		4
.L_54:
        /*0090*/ 	.word	index@(.nv.constant0._Z14transposeNaivePfS_iii)
        /*0094*/ 	.short	0x0380
        /*0096*/ 	.short	0x001c


	//----- nvinfo : EIATTR_SW_WAR
	.align		4
.L_55:
        /*0098*/ 	.byte	0x04, 0x36
        /*009a*/ 	.short	(.L_57 - .L_56)
.L_56:
        /*009c*/ 	.word	0x00000008
.L_57:


//--------------------- .nv.info._Z4copyPfS_iii   --------------------------
	.section	.nv.info._Z4copyPfS_iii,"",@"SHT_CUDA_INFO"
	.sectionflags	@""
	.align	4


	//----- nvinfo : EIATTR_CUDA_API_VERSION
	.align		4
        /*0000*/ 	.byte	0x04, 0x37
        /*0002*/ 	.short	(.L_59 - .L_58)
.L_58:
        /*0004*/ 	.word	0x00000082


	//----- nvinfo : EIATTR_KPARAM_INFO
	.align		4
.L_59:
        /*0008*/ 	.byte	0x04, 0x17
        /*000a*/ 	.short	(.L_61 - .L_60)
.L_60:
        /*000c*/ 	.word	0x00000000
        /*0010*/ 	.short	0x0004
        /*0012*/ 	.short	0x0018
        /*0014*/ 	.byte	0x00, 0xf0, 0x11, 0x00


	//----- nvinfo : EIATTR_KPARAM_INFO
	.align		4
.L_61:
        /*0018*/ 	.byte	0x04, 0x17
        /*001a*/ 	.short	(.L_63 - .L_62)
.L_62:
        /*001c*/ 	.word	0x00000000
        /*0020*/ 	.short	0x0003
        /*0022*/ 	.short	0x0014
        /*0024*/ 	.byte	0x00, 0xf0, 0x11, 0x00


	//----- nvinfo : EIATTR_KPARAM_INFO
	.align		4
.L_63:
        /*0028*/ 	.byte	0x04, 0x17
        /*002a*/ 	.short	(.L_65 - .L_64)
.L_64:
        /*002c*/ 	.word	0x00000000
        /*0030*/ 	.short	0x0002
        /*0032*/ 	.short	0x0010
        /*0034*/ 	.byte	0x00, 0xf0, 0x11, 0x00


	//----- nvinfo : EIATTR_KPARAM_INFO
	.align		4
.L_65:
        /*0038*/ 	.byte	0x04, 0x17
        /*003a*/ 	.short	(.L_67 - .L_66)
.L_66:
        /*003c*/ 	.word	0x00000000
        /*0040*/ 	.short	0x0001
        /*0042*/ 	.short	0x0008
        /*0044*/ 	.byte	0x00, 0xf5, 0x21, 0x00


	//----- nvinfo : EIATTR_KPARAM_INFO
	.align		4
.L_67:
        /*0048*/ 	.byte	0x04, 0x17
        /*004a*/ 	.short	(.L_69 - .L_68)
.L_68:
        /*004c*/ 	.word	0x00000000
        /*0050*/ 	.short	0x0000
        /*0052*/ 	.short	0x0000
        /*0054*/ 	.byte	0x00, 0xf5, 0x21, 0x00


	//----- nvinfo : EIATTR_SPARSE_MMA_MASK
	.align		4
.L_69:
        /*0058*/ 	.byte	0x03, 0x50
        /*005a*/ 	.short	0x0000


	//----- nvinfo : EIATTR_MAXREG_COUNT
	.align		4
        /*005c*/ 	.byte	0x03, 0x1b
        /*005e*/ 	.short	0x00ff


	//----- nvinfo : EIATTR_MERCURY_ISA_VERSION
	.align		4
        /*0060*/ 	.byte	0x03, 0x5f
        /*0062*/ 	.short	0x0101


	//----- nvinfo : EIATTR_VRC_CTA_INIT_COUNT
	.align		4
        /*0064*/ 	.byte	0x02, 0x4a
	.zero		1
	.zero		1


	//----- nvinfo : EIATTR_EXIT_INSTR_OFFSETS
	.align		4
        /*0068*/ 	.byte	0x04, 0x1c
        /*006a*/ 	.short	(.L_71 - .L_70)


	//   ....[0]....
.L_70:
        /*006c*/ 	.word	0x00000050


	//   ....[1]....
        /*0070*/ 	.word	0x000006f0


	//   ....[2]....
        /*0074*/ 	.word	0x00000ba0


	//   ....[3]....
        /*0078*/ 	.word	0x00000d90


	//   ....[4]....
        /*007c*/ 	.word	0x00000e00


	//----- nvinfo : EIATTR_CRS_STACK_SIZE
	.align		4
.L_71:
        /*0080*/ 	.byte	0x04, 0x1e
        /*0082*/ 	.short	(.L_73 - .L_72)
.L_72:
        /*0084*/ 	.word	0x00000000


	//----- nvinfo : EIATTR_CBANK_PARAM_SIZE
	.align		4
.L_73:
        /*0088*/ 	.byte	0x03, 0x19
        /*008a*/ 	.short	0x001c


	//----- nvinfo : EIATTR_PARAM_CBANK
	.align		4
        /*008c*/ 	.byte	0x04, 0x0a
        /*008e*/ 	.short	(.L_75 - .L_74)
	.align		4
.L_74:
        /*0090*/ 	.word	index@(.nv.constant0._Z4copyPfS_iii)
        /*0094*/ 	.short	0x0380
        /*0096*/ 	.short	0x001c


	//----- nvinfo : EIATTR_SW_WAR
	.align		4
.L_75:
        /*0098*/ 	.byte	0x04, 0x36
        /*009a*/ 	.short	(.L_77 - .L_76)
.L_76:
        /*009c*/ 	.word	0x00000008
.L_77:


//--------------------- .nv.callgraph             --------------------------
	.section	.nv.callgraph,"",@"SHT_CUDA_CALLGRAPH"
	.align	4
	.sectionentsize	8
	.align		4
        /*0000*/ 	.word	0x00000000
	.align		4
        /*0004*/ 	.word	0xffffffff
	.align		4
        /*0008*/ 	.word	0x00000000
	.align		4
        /*000c*/ 	.word	0xfffffffe
	.align		4
        /*0010*/ 	.word	0x00000000
	.align		4
        /*0014*/ 	.word	0xfffffffd
	.align		4
        /*0018*/ 	.word	0x00000000
	.align		4
        /*001c*/ 	.word	0xfffffffc


//--------------------- .text._Z18transposeSharedMemPfS_iii --------------------------
	.section	.text._Z18transposeSharedMemPfS_iii,"ax",@progbits
	.align	128
        .global         _Z18transposeSharedMemPfS_iii
        .type           _Z18transposeSharedMemPfS_iii,@function
        .size           _Z18transposeSharedMemPfS_iii,(.L_x_170 - _Z18transposeSharedMemPfS_iii)
        .other          _Z18transposeSharedMemPfS_iii,@"STO_CUDA_ENTRY STV_DEFAULT"
_Z18transposeSharedMemPfS_iii:
.text._Z18transposeSharedMemPfS_iii:
[----:B------:R-:W-:Y:S08]  /*0000*/  LDC R1, c[0x0][0x37c] ;  /* 0x0000df00ff017b82 */ /* 0x000ff00000000800 */
[----:B------:R-:W0:Y:S02]  /*0010*/  LDC R19, c[0x0][0x398] ;  /* 0x0000e600ff137b82 */ /* 0x000e240000000800 */
[----:B0-----:R-:W-:-:S13]  /*0020*/  ISETP.GE.AND P0, PT, R19, 0x1, PT ;  /* 0x000000011300780c */ /* 0x001fda0003f06270 */
[----:B------:R-:W-:Y:S05]  /*0030*/  @!P0 EXIT ;  /* 0x000000000000894d */ /* 0x000fea0003800000 */
[----:B------:R-:W0:Y:S01]  /*0040*/  S2R R2, SR_TID.Y ;  /* 0x0000000000027919 */ /* 0x000e220000002200 */
[----:B------:R-:W1:Y:S01]  /*0050*/  LDC.64 R20, c[0x0][0x390] ;  /* 0x0000e400ff147b82 */ /* 0x000e620000000a00 */
[----:B------:R-:W-:Y:S01]  /*0060*/  UMOV UR4, 0x400 ;  /* 0x0000040000047882 */ /* 0x000fe20000000000 */
[----:B------:R-:W-:Y:S01]  /*0070*/  IMAD.MOV R19, RZ, RZ, -R19 ;  /* 0x000000ffff137224 */ /* 0x000fe200078e0a13 */
[----:B------:R-:W2:Y:S01]  /*0080*/  S2R R3, SR_CTAID.Y ;  /* 0x0000000000037919 */ /* 0x000ea20000002600 */
[----:B------:R-:W3:Y:S04]  /*0090*/  S2R R6, SR_TID.X ;  /* 0x0000000000067919 */ /* 0x000ee80000002100 */
[----:B------:R-:W4:Y:S01]  /*00a0*/  S2UR UR5, SR_CgaCtaId ;  /* 0x00000000000579c3 */ /* 0x000f220000008800 */
[----:B------:R-:W5:Y:S07]  /*00b0*/  S2R R5, SR_CTAID.X ;  /* 0x0000000000057919 */ /* 0x000f6e0000002500 */
[----:B------:R-:W5:Y:S08]  /*00c0*/  LDC.64 R12, c[0x0][0x380] ;  /* 0x0000e000ff0c7b82 */ /* 0x000f700000000a00 */
[----:B------:R-:W5:Y:S01]  /*00d0*/  LDC.64 R14, c[0x0][0x388] ;  /* 0x0000e200ff0e7b82 */ /* 0x000f620000000a00 */
[----:B-1----:R-:W-:Y:S01]  /*00e0*/  IMAD R4, R21, R20, RZ ;  /* 0x0000001415047224 */ /* 0x002fe200078e02ff */
[C---:B0-----:R-:W-:Y:S01]  /*00f0*/  ISETP.GE.U32.AND P3, PT, R2.reuse, 0x18, PT ;  /* 0x000000180200780c */ /* 0x041fe20003f66070 */
[----:B----4-:R-:W-:Y:S01]  /*0100*/  ULEA UR4, UR5, UR4, 0x18 ;  /* 0x0000000405047291 */ /* 0x010fe2000f8ec0ff */
[----:B------:R-:W-:Y:S01]  /*0110*/  ISETP.GE.U32.AND P5, PT, R2, 0x8, PT ;  /* 0x000000080200780c */ /* 0x000fe20003fa6070 */
[----:B--2---:R-:W-:-:S02]  /*0120*/  IMAD R0, R3, 0x20, R2 ;  /* 0x0000002003007824 */ /* 0x004fc400078e0202 */
[----:B---3--:R-:W-:-:S03]  /*0130*/  IMAD R10, R3, 0x20, R6 ;  /* 0x00000020030a7824 */ /* 0x008fc600078e0206 */
[-C--:B------:R-:W-:Y:S01]  /*0140*/  ISETP.GE.AND P0, PT, R0, R21.reuse, PT ;  /* 0x000000150000720c */ /* 0x080fe20003f06270 */
[C---:B-----5:R-:W-:Y:S01]  /*0150*/  IMAD R3, R5.reuse, 0x20, R6 ;  /* 0x0000002005037824 */ /* 0x060fe200078e0206 */
[-C--:B------:R-:W-:Y:S01]  /*0160*/  ISETP.GE.AND P1, PT, R10, R21.reuse, PT ;  /* 0x000000150a00720c */ /* 0x080fe20003f26270 */
[----:B------:R-:W-:Y:S02]  /*0170*/  IMAD R5, R5, 0x20, R2 ;  /* 0x0000002005057824 */ /* 0x000fe400078e0202 */
[-C--:B------:R-:W-:Y:S01]  /*0180*/  IMAD R11, R0, R20.reuse, R3 ;  /* 0x00000014000b7224 */ /* 0x080fe200078e0203 */
[-C--:B------:R-:W-:Y:S01]  /*0190*/  ISETP.LT.AND P2, PT, R3, R20.reuse, !P0 ;  /* 0x000000140300720c */ /* 0x080fe20004741270 */
[C---:B------:R-:W-:Y:S01]  /*01a0*/  IMAD R10, R5.reuse, R21, R10 ;  /* 0x00000015050a7224 */ /* 0x040fe200078e020a */
[----:B------:R-:W-:Y:S01]  /*01b0*/  ISETP.LT.AND P0, PT, R5, R20, !P1 ;  /* 0x000000140500720c */ /* 0x000fe20004f01270 */
[--C-:B------:R-:W-:Y:S01]  /*01c0*/  IMAD R3, R20, 0x8, R11.reuse ;  /* 0x0000000814037824 */ /* 0x100fe200078e020b */
[----:B------:R-:W-:Y:S01]  /*01d0*/  LEA R5, R6, UR4, 0x2 ;  /* 0x0000000406057c11 */ /* 0x000fe2000f8e10ff */
[----:B------:R-:W-:Y:S01]  /*01e0*/  IMAD R25, R20, 0x10, R11 ;  /* 0x0000001014197824 */ /* 0x000fe200078e020b */
[----:B------:R-:W-:Y:S01]  /*01f0*/  P2R R23, PR, RZ, 0x1 ;  /* 0x00000001ff177803 */ /* 0x000fe20000000000 */
[C-C-:B------:R-:W-:Y:S01]  /*0200*/  IMAD R8, R21.reuse, 0x10, R10.reuse ;  /* 0x0000001015087824 */ /* 0x140fe200078e020a */
[----:B------:R-:W-:Y:S01]  /*0210*/  ISETP.GE.U32.AND P0, PT, R2, 0x20, PT ;  /* 0x000000200200780c */ /* 0x000fe20003f06070 */
[----:B------:R-:W-:Y:S01]  /*0220*/  IMAD R17, R21, 0x8, R10 ;  /* 0x0000000815117824 */ /* 0x000fe200078e020a */
[----:B------:R-:W-:Y:S01]  /*0230*/  P2R R24, PR, RZ, 0x4 ;  /* 0x00000004ff187803 */ /* 0x000fe20000000000 */
[----:B------:R-:W-:Y:S01]  /*0240*/  IMAD R9, R20, 0x8, R25 ;  /* 0x0000000814097824 */ /* 0x000fe200078e0219 */
[-C--:B------:R-:W-:Y:S01]  /*0250*/  ISETP.LT.AND P1, PT, R11, R4.reuse, !P0 ;  /* 0x000000040b00720c */ /* 0x080fe20004721270 */
[----:B------:R-:W-:Y:S01]  /*0260*/  IMAD R21, R21, 0x8, R8 ;  /* 0x0000000815157824 */ /* 0x000fe200078e0208 */
[-C--:B------:R-:W-:Y:S01]  /*0270*/  ISETP.LT.AND P4, PT, R3, R4.reuse, !P3 ;  /* 0x000000040300720c */ /* 0x080fe20005f81270 */
[--C-:B------:R-:W-:Y:S01]  /*0280*/  IMAD R7, R6, 0x7c, R5.reuse ;  /* 0x0000007c06077824 */ /* 0x100fe200078e0205 */
[C---:B------:R-:W-:Y:S01]  /*0290*/  ISETP.GE.U32.AND P2, PT, R2.reuse, 0x10, PT ;  /* 0x000000100200780c */ /* 0x040fe20003f46070 */
[C---:B------:R-:W-:Y:S01]  /*02a0*/  IMAD R18, R2.reuse, 0x80, R5 ;  /* 0x0000008002127824 */ /* 0x040fe200078e0205 */
[----:B------:R-:W-:Y:S01]  /*02b0*/  P2R R22, PR, RZ, 0x2 ;  /* 0x00000002ff167803 */ /* 0x000fe20000000000 */
[----:B------:R-:W-:Y:S01]  /*02c0*/  IMAD R0, R2, 0x4, R7 ;  /* 0x0000000402007824 */ /* 0x000fe200078e0207 */
[----:B------:R-:W-:Y:S01]  /*02d0*/  P2R R20, PR, RZ, 0x10 ;  /* 0x00000010ff147803 */ /* 0x000fe20000000000 */
[--C-:B------:R-:W-:Y:S01]  /*02e0*/  IMAD.WIDE R6, R11, 0x4, R12.reuse ;  /* 0x000000040b067825 */ /* 0x100fe200078e020c */
[-C--:B------:R-:W-:Y:S01]  /*02f0*/  ISETP.LT.AND P1, PT, R25, R4.reuse, !P2 ;  /* 0x000000041900720c */ /* 0x080fe20005721270 */
[----:B------:R-:W0:Y:S01]  /*0300*/  LDCU.64 UR4, c[0x0][0x358] ;  /* 0x00006b00ff0477ac */ /* 0x000e220008000a00 */
[-C--:B------:R-:W-:Y:S01]  /*0310*/  ISETP.LT.AND P4, PT, R9, R4.reuse, !P5 ;  /* 0x000000040900720c */ /* 0x080fe20006f81270 */
[----:B------:R-:W-:Y:S01]  /*0320*/  IMAD.WIDE R2, R3, 0x4, R12 ;  /* 0x0000000403027825 */ /* 0x000fe200078e020c */
[----:B------:R-:W-:-:S02]  /*0330*/  ISETP.LT.AND P0, PT, R10, R4, !P0 ;  /* 0x000000040a00720c */ /* 0x000fc40004701270 */
[-C--:B------:R-:W-:Y:S01]  /*0340*/  ISETP.LT.AND P2, PT, R8, R4.reuse, !P2 ;  /* 0x000000040800720c */ /* 0x080fe20005741270 */
[----:B------:R-:W-:Y:S01]  /*0350*/  IMAD.WIDE R10, R10, 0x4, R14 ;  /* 0x000000040a0a7825 */ /* 0x000fe200078e020e */
[-C--:B------:R-:W-:Y:S02]  /*0360*/  ISETP.LT.AND P3, PT, R17, R4.reuse, !P3 ;  /* 0x000000041100720c */ /* 0x080fe40005f61270 */
[----:B------:R-:W-:Y:S01]  /*0370*/  ISETP.LT.AND P5, PT, R21, R4, !P5 ;  /* 0x000000041500720c */ /* 0x000fe20006fa1270 */
[----:B------:R-:W-:-:S04]  /*0380*/  IMAD.WIDE R4, R25, 0x4, R12 ;  /* 0x0000000419047825 */ /* 0x000fc800078e020c */
[----:B------:R-:W-:-:S04]  /*0390*/  IMAD.WIDE R12, R9, 0x4, R12 ;  /* 0x00000004090c7825 */ /* 0x000fc800078e020c */
[----:B------:R-:W-:-:S04]  /*03a0*/  IMAD.WIDE R8, R8, 0x4, R14 ;  /* 0x0000000408087825 */ /* 0x000fc800078e020e */
[----:B------:R-:W-:-:S04]  /*03b0*/  IMAD.WIDE R16, R17, 0x4, R14 ;  /* 0x0000000411107825 */ /* 0x000fc800078e020e */
[----:B0-----:R-:W-:-:S07]  /*03c0*/  IMAD.WIDE R14, R21, 0x4, R14 ;  /* 0x00000004150e7825 */ /* 0x001fce00078e020e */
.L_x_4:
[----:B------:R-:W-:Y:S01]  /*03d0*/  ISETP.NE.AND P6, PT, R24, RZ, PT ;  /* 0x000000ff1800720c */ /* 0x000fe20003fc5270 */
[----:B------:R-:W-:-:S12]  /*03e0*/  BSSY.RECONVERGENT B0, `(.L_x_0) ;  /* 0x000000e000007945 */ /* 0x000fd80003800200 */
[----:B0---4-:R-:W-:Y:S05]  /*03f0*/  @!P6 BRA `(.L_x_1) ;  /* 0x000000000030e947 */ /* 0x011fea0003800000 */
[----:B------:R-:W-:Y:S01]  /*0400*/  ISETP.NE.AND P6, PT, R20, RZ, PT ;  /* 0x000000ff1400720c */ /* 0x000fe20003fc5270 */
[----:B------:R-:W2:Y:S01]  /*0410*/  @P1 LDG.E R27, desc[UR4][R4.64] ;  /* 0x00000004041b1981 */ /* 0x000ea2000c1e1900 */
[----:B------:R-:W-:Y:S02]  /*0420*/  P2R R26, PR, RZ, 0x1 ;  /* 0x00000001ff1a7803 */ /* 0x000fe40000000000 */
[----:B------:R-:W-:Y:S01]  /*0430*/  ISETP.NE.AND P0, PT, R22, RZ, PT ;  /* 0x000000ff1600720c */ /* 0x000fe20003f05270 */
[----:B------:R-:W3:Y:S08]  /*0440*/  @P4 LDG.E R29, desc[UR4][R12.64] ;  /* 0x000000040c1d4981 */ /* 0x000ef0000c1e1900 */
[----:B------:R-:W4:Y:S04]  /*0450*/  @P6 LDG.E R25, desc[UR4][R2.64] ;  /* 0x0000000402196981 */ /* 0x000f28000c1e1900 */
[----:B------:R-:W5:Y:S04]  /*0460*/  @P0 LDG.E R21, desc[UR4][R6.64] ;  /* 0x0000000406150981 */ /* 0x000f68000c1e1900 */
[----:B--2---:R0:W-:Y:S04]  /*0470*/  @P1 STS [R18+0x800], R27 ;  /* 0x0008001b12001388 */ /* 0x0041e80000000800 */
[----:B---3--:R0:W-:Y:S04]  /*0480*/  @P4 STS [R18+0xc00], R29 ;  /* 0x000c001d12004388 */ /* 0x0081e80000000800 */
[----:B----4-:R0:W-:Y:S04]  /*0490*/  @P6 STS [R18+0x400], R25 ;  /* 0x0004001912006388 */ /* 0x0101e80000000800 */
[----:B-----5:R0:W-:Y:S01]  /*04a0*/  @P0 STS [R18], R21 ;  /* 0x0000001512000388 */ /* 0x0201e20000000800 */
[----:B------:R-:W-:-:S13]  /*04b0*/  ISETP.NE.AND P0, PT, R26, RZ, PT ;  /* 0x000000ff1a00720c */ /* 0x000fda0003f05270 */
.L_x_1:
[----:B------:R-:W-:Y:S05]  /*04c0*/  BSYNC.RECONVERGENT B0 ;  /* 0x0000000000007941 */ /* 0x000fea0003800200 */
.L_x_0:
[----:B------:R-:W-:Y:S01]  /*04d0*/  BAR.SYNC.DEFER_BLOCKING 0x0 ;  /* 0x0000000000007b1d */ /* 0x000fe20000010000 */
[----:B------:R-:W-:-:S05]  /*04e0*/  ISETP.NE.AND P6, PT, R23, RZ, PT ;  /* 0x000000ff1700720c */ /* 0x000fca0003fc5270 */
[----:B------:R-:W-:Y:S08]  /*04f0*/  BSSY.RECONVERGENT B0, `(.L_x_2) ;  /* 0x000000a000007945 */ /* 0x000ff00003800200 */
[----:B------:R-:W-:Y:S05]  /*0500*/  @!P6 BRA `(.L_x_3) ;  /* 0x000000000020e947 */ /* 0x000fea0003800000 */
[----:B0-----:R-:W0:Y:S04]  /*0510*/  @P0 LDS R21, [R0] ;  /* 0x0000000000150984 */ /* 0x001e280000000800 */
[----:B------:R-:W1:Y:S04]  /*0520*/  @P3 LDS R25, [R0+0x20] ;  /* 0x0000200000193984 */ /* 0x000e680000000800 */
[----:B------:R-:W2:Y:S04]  /*0530*/  @P2 LDS R27, [R0+0x40] ;  /* 0x00004000001b2984 */ /* 0x000ea80000000800 */
[----:B------:R-:W3:Y:S04]  /*0540*/  @P5 LDS R29, [R0+0x60] ;  /* 0x00006000001d5984 */ /* 0x000ee80000000800 */
[----:B0-----:R4:W-:Y:S04]  /*0550*/  @P0 STG.E desc[UR4][R10.64], R21 ;  /* 0x000000150a000986 */ /* 0x0019e8000c101904 */
[----:B-1----:R4:W-:Y:S04]  /*0560*/  @P3 STG.E desc[UR4][R16.64], R25 ;  /* 0x0000001910003986 */ /* 0x0029e8000c101904 */
[----:B--2---:R4:W-:Y:S04]  /*0570*/  @P2 STG.E desc[UR4][R8.64], R27 ;  /* 0x0000001b08002986 */ /* 0x0049e8000c101904 */
[----:B---3--:R4:W-:Y:S02]  /*0580*/  @P5 STG.E desc[UR4][R14.64], R29 ;  /* 0x0000001d0e005986 */ /* 0x0089e4000c101904 */
.L_x_3:
[----:B------:R-:W-:Y:S05]  /*0590*/  BSYNC.RECONVERGENT B0 ;  /* 0x0000000000007941 */ /* 0x000fea0003800200 */
.L_x_2:
[----:B------:R-:W-:-:S05]  /*05a0*/  VIADD R19, R19, 0x1 ;  /* 0x0000000113137836 */ /* 0x000fca0000000000 */
[----:B------:R-:W-:-:S13]  /*05b0*/  ISETP.NE.AND P6, PT, R19, RZ, PT ;  /* 0x000000ff1300720c */ /* 0x000fda0003fc5270 */
[----:B------:R-:W-:Y:S05]  /*05c0*/  @P6 BRA `(.L_x_4) ;  /* 0xfffffffc00806947 */ /* 0x000fea000383ffff */
[----:B------:R-:W-:Y:S05]  /*05d0*/  EXIT ;  /* 0x000000000000794d */ /* 0x000fea0003800000 */
.L_x_5:
[----:B------:R-:W-:-:S00]  /*05e0*/  BRA `(.L_x_5) ;  /* 0xfffffffc00fc7947 */ /* 0x000fc0000383ffff */
[----:B------:R-:W-:-:S00]  /*05f0*/  NOP ;  /* 0x0000000000007918 */ /* 0x000fc00000000000 */
        /* <DEDUP_REMOVED lines=8> */
.L_x_170:


//--------------------- .text._Z14transposeNaivePfS_iii --------------------------
	.section	.text._Z14transposeNaivePfS_iii,"ax",@progbits
	.align	128
        .global         _Z14transposeNaivePfS_iii
        .type           _Z14transposeNaivePfS_iii,@function
        .size           _Z14transposeNaivePfS_iii,(.L_x_171 - _Z14transposeNaivePfS_iii)
        .other          _Z14transposeNaivePfS_iii,@"STO_CUDA_ENTRY STV_DEFAULT"
_Z14transposeNaivePfS_iii:
.text._Z14transposeNaivePfS_iii:
[----:B------:R-:W-:Y:S08]  /*0000*/  LDC R1, c[0x0][0x37c] ;  /* 0x0000df00ff017b82 */ /* 0x000ff00000000800 */
[----:B------:R-:W0:Y:S01]  /*0010*/  LDC R8, c[0x0][0x398] ;  /* 0x0000e600ff087b82 */ /* 0x000e220000000800 */
[----:B------:R-:W1:Y:S01]  /*0020*/  S2R R5, SR_TID.X ;  /* 0x0000000000057919 */ /* 0x000e620000002100 */
[----:B------:R-:W2:Y:S06]  /*0030*/  S2R R4, SR_TID.Y ;  /* 0x0000000000047919 */ /* 0x000eac0000002200 */
[----:B------:R-:W3:Y:S08]  /*0040*/  LDC R0, c[0x0][0x360] ;  /* 0x0000d800ff007b82 */ /* 0x000ef00000000800 */
[----:B------:R-:W4:Y:S01]  /*0050*/  LDC R9, c[0x0][0x364] ;  /* 0x0000d900ff097b82 */ /* 0x000f220000000800 */
[----:B0-----:R-:W-:-:S07]  /*0060*/  ISETP.GE.AND P0, PT, R8, 0x1, PT ;  /* 0x000000010800780c */ /* 0x001fce0003f06270 */
[----:B------:R-:W0:Y:S08]  /*0070*/  S2UR UR6, SR_CTAID.X ;  /* 0x00000000000679c3 */ /* 0x000e300000002500 */
[----:B------:R-:W0:Y:S02]  /*0080*/  S2UR UR7, SR_CTAID.Y ;  /* 0x00000000000779c3 */ /* 0x000e240000002600 */
[----:B01234-:R-:W-:Y:S05]  /*0090*/  @!P0 EXIT ;  /* 0x000000000000894d */ /* 0x01ffea0003800000 */
[----:B------:R-:W0:Y:S01]  /*00a0*/  LDC.64 R10, c[0x0][0x390] ;  /* 0x0000e400ff0a7b82 */ /* 0x000e220000000a00 */
[----:B------:R-:W-:Y:S01]  /*00b0*/  ISETP.NE.AND P0, PT, R8, 0x1, PT ;  /* 0x000000010800780c */ /* 0x000fe20003f05270 */
[----:B------:R-:W-:Y:S01]  /*00c0*/  IMAD R0, R0, UR6, R5 ;  /* 0x0000000600007c24 */ /* 0x000fe2000f8e0205 */
[----:B------:R-:W1:Y:S01]  /*00d0*/  LDCU.64 UR4, c[0x0][0x358] ;  /* 0x00006b00ff0477ac */ /* 0x000e620008000a00 */
[----:B------:R-:W-:-:S04]  /*00e0*/  IMAD R9, R9, UR7, R4 ;  /* 0x0000000709097c24 */ /* 0x000fc8000f8e0204 */
[----:B------:R-:W2:Y:S01]  /*00f0*/  LDC.64 R2, c[0x0][0x388] ;  /* 0x0000e200ff027b82 */ /* 0x000ea20000000a00 */
[----:B0-----:R-:W-:Y:S02]  /*0100*/  IMAD R7, R0, R11, R9 ;  /* 0x0000000b00077224 */ /* 0x001fe400078e0209 */
[----:B------:R-:W-:Y:S02]  /*0110*/  IMAD R6, R11, R10, RZ ;  /* 0x0000000a0b067224 */ /* 0x000fe400078e02ff */
[----:B--2---:R-:W-:Y:S01]  /*0120*/  IMAD.WIDE R2, R7, 0x4, R2 ;  /* 0x0000000407027825 */ /* 0x004fe200078e0202 */
[----:B-1----:R-:W-:Y:S06]  /*0130*/  @!P0 BRA `(.L_x_6) ;  /* 0x0000001400788947 */ /* 0x002fec0003800000 */
[----:B------:R-:W-:Y:S01]  /*0140*/  IMAD R15, R9, R10, RZ ;  /* 0x0000000a090f7224 */ /* 0x000fe200078e02ff */
[----:B------:R-:W0:Y:S01]  /*0150*/  LDC.64 R4, c[0x0][0x380] ;  /* 0x0000e000ff047b82 */ /* 0x000e220000000a00 */
[----:B------:R-:W-:Y:S02]  /*0160*/  LOP3.LUT R8, R8, 0x7ffffffe, RZ, 0xc0, !PT ;  /* 0x7ffffffe08087812 */ /* 0x000fe400078ec0ff */
[C-C-:B------:R-:W-:Y:S01]  /*0170*/  IMAD R25, R10.reuse, 0x8, R15.reuse ;  /* 0x000000080a197824 */ /* 0x140fe200078e020f */
[----:B------:R-:W-:Y:S01]  /*0180*/  VIMNMX R11, PT, PT, R7, R15, !PT ;  /* 0x0000000f070b7248 */ /* 0x000fe20007fe0100 */
[C---:B------:R-:W-:Y:S02]  /*0190*/  IMAD R23, R10.reuse, 0x10, R15 ;  /* 0x000000100a177824 */ /* 0x040fe400078e020f */
[----:B------:R-:W-:Y:S01]  /*01a0*/  IMAD.MOV R8, RZ, RZ, -R8 ;  /* 0x000000ffff087224 */ /* 0x000fe200078e0a08 */
[-C--:B------:R-:W-:Y:S01]  /*01b0*/  ISETP.GE.AND P1, PT, R11, R6.reuse, PT ;  /* 0x000000060b00720c */ /* 0x080fe20003f26270 */
[----:B------:R-:W-:Y:S01]  /*01c0*/  IMAD R10, R10, 0x8, R23 ;  /* 0x000000080a0a7824 */ /* 0x000fe200078e0217 */
[C---:B------:R-:W-:Y:S01]  /*01d0*/  VIADDMNMX R13, R7.reuse, 0x8, R25, !PT ;  /* 0x00000008070d7846 */ /* 0x040fe20007800119 */
[C---:B------:R-:W-:Y:S01]  /*01e0*/  IMAD.IADD R15, R0.reuse, 0x1, R15 ;  /* 0x00000001000f7824 */ /* 0x040fe200078e020f */
[--C-:B------:R-:W-:Y:S01]  /*01f0*/  VIADDMNMX R11, R7, 0x10, R23.reuse, !PT ;  /* 0x00000010070b7846 */ /* 0x100fe20007800117 */
[C---:B------:R-:W-:Y:S01]  /*0200*/  IMAD.IADD R23, R0.reuse, 0x1, R23 ;  /* 0x0000000100177824 */ /* 0x040fe200078e0217 */
[-C--:B------:R-:W-:Y:S01]  /*0210*/  ISETP.GE.AND P0, PT, R13, R6.reuse, PT ;  /* 0x000000060d00720c */ /* 0x080fe20003f06270 */
[C---:B------:R-:W-:Y:S01]  /*0220*/  IMAD.IADD R25, R0.reuse, 0x1, R25 ;  /* 0x0000000100197824 */ /* 0x040fe200078e0219 */
[----:B------:R-:W-:Y:S01]  /*0230*/  ISETP.GE.AND P2, PT, R11, R6, PT ;  /* 0x000000060b00720c */ /* 0x000fe20003f46270 */
[----:B------:R-:W-:Y:S01]  /*0240*/  IMAD.IADD R27, R0, 0x1, R10 ;  /* 0x00000001001b7824 */ /* 0x000fe200078e020a */
[----:B------:R-:W-:-:S02]  /*0250*/  P2R R12, PR, RZ, 0x1 ;  /* 0x00000001ff0c7803 */ /* 0x000fc40000000000 */
[----:B------:R-:W-:Y:S02]  /*0260*/  P2R R12, PR, RZ, 0x4 ;  /* 0x00000004ff0c7803 */ /* 0x000fe40000000000 */
[----:B------:R-:W-:Y:S02]  /*0270*/  ISETP.GE.AND P2, PT, R8, RZ, PT ;  /* 0x000000ff0800720c */ /* 0x000fe40003f46270 */
[----:B------:R-:W-:Y:S01]  /*0280*/  VIADDMNMX R17, R7, 0x18, R10, !PT ;  /* 0x0000001807117846 */ /* 0x000fe2000780010a */
[----:B0-----:R-:W-:-:S03]  /*0290*/  IMAD.WIDE R18, R23, 0x4, R4 ;  /* 0x0000000417127825 */ /* 0x001fc600078e0204 */
[----:B------:R-:W-:Y:S01]  /*02a0*/  ISETP.GE.AND P0, PT, R17, R6, PT ;  /* 0x000000061100720c */ /* 0x000fe20003f06270 */
[----:B------:R-:W-:-:S04]  /*02b0*/  IMAD.WIDE R16, R15, 0x4, R4 ;  /* 0x000000040f107825 */ /* 0x000fc800078e0204 */
[----:B------:R-:W-:-:S04]  /*02c0*/  IMAD.WIDE R20, R25, 0x4, R4 ;  /* 0x0000000419147825 */ /* 0x000fc800078e0204 */
[----:B------:R-:W-:Y:S01]  /*02d0*/  IMAD.WIDE R4, R27, 0x4, R4 ;  /* 0x000000041b047825 */ /* 0x000fe200078e0204 */
[----:B------:R-:W-:Y:S06]  /*02e0*/  @P2 BRA `(.L_x_7) ;  /* 0x0000001000442947 */ /* 0x000fec0003800000 */
[----:B------:R-:W-:Y:S01]  /*02f0*/  IMAD.MOV R10, RZ, RZ, -R8 ;  /* 0x000000ffff0a7224 */ /* 0x000fe200078e0a08 */
[----:B------:R-:W-:-:S04]  /*0300*/  PLOP3.LUT P3, PT, PT, PT, PT, 0x80, 0x8 ;  /* 0x000000000008781c */ /* 0x000fc80003f6f070 */
[----:B------:R-:W-:Y:S02]  /*0310*/  ISETP.GT.AND P2, PT, R10, 0x6, PT ;  /* 0x000000060a00780c */ /* 0x000fe40003f44270 */
[----:B------:R-:W-:-:S11]  /*0320*/  P2R R10, PR, RZ, 0x8 ;  /* 0x00000008ff0a7803 */ /* 0x000fd60000000000 */
[----:B------:R-:W-:Y:S05]  /*0330*/  @!P2 BRA `(.L_x_8) ;  /* 0x0000000800b0a947 */ /* 0x000fea0003800000 */
[----:B------:R-:W-:Y:S02]  /*0340*/  PLOP3.LUT P3, PT, PT, PT, PT, 0x8, 0x80 ;  /* 0x000000000080781c */ /* 0x000fe40003f6e170 */
[----:B------:R-:W-:Y:S02]  /*0350*/  ISETP.GE.OR P2, PT, R15, R6, P1 ;  /* 0x000000060f00720c */ /* 0x000fe40000f46670 */
[----:B------:R-:W-:-:S11]  /*0360*/  P2R R10, PR, RZ, 0x8 ;  /* 0x00000008ff0a7803 */ /* 0x000fd60000000000 */
.L_x_73:
[-C--:B------:R-:W-:Y:S01]  /*0370*/  ISETP.GE.AND P3, PT, R13, R6.reuse, PT ;  /* 0x000000060d00720c */ /* 0x080fe20003f66270 */
[----:B------:R-:W-:Y:S01]  /*0380*/  BSSY.RECONVERGENT B0, `(.L_x_9) ;  /* 0x0000007000007945 */ /* 0x000fe20003800200 */
[-C--:B------:R-:W-:Y:S02]  /*0390*/  ISETP.GE.AND P4, PT, R11, R6.reuse, PT ;  /* 0x000000060b00720c */ /* 0x080fe40003f86270 */
[-C--:B------:R-:W-:Y:S02]  /*03a0*/  ISETP.GE.OR P3, PT, R25, R6.reuse, P3 ;  /* 0x000000061900720c */ /* 0x080fe40001f66670 */
[----:B------:R-:W-:Y:S01]  /*03b0*/  ISETP.GE.OR P4, PT, R23, R6, P4 ;  /* 0x000000061700720c */ /* 0x000fe20002786670 */
[----:B01234-:R-:W-:-:S12]  /*03c0*/  @P2 BRA `(.L_x_10) ;  /* 0x0000000000082947 */ /* 0x01ffd80003800000 */
[----:B------:R-:W2:Y:S04]  /*03d0*/  LDG.E R29, desc[UR4][R16.64] ;  /* 0x00000004101d7981 */ /* 0x000ea8000c1e1900 */
[----:B--2---:R0:W-:Y:S02]  /*03e0*/  STG.E desc[UR4][R2.64], R29 ;  /* 0x0000001d02007986 */ /* 0x0041e4000c101904 */
.L_x_10:
[----:B------:R-:W-:Y:S05]  /*03f0*/  BSYNC.RECONVERGENT B0 ;  /* 0x0000000000007941 */ /* 0x000fea0003800200 */
.L_x_9:
[----:B------:R-:W-:Y:S04]  /*0400*/  BSSY.RECONVERGENT B0, `(.L_x_11) ;  /* 0x0000004000007945 */ /* 0x000fe80003800200 */
[----:B------:R-:W-:Y:S05]  /*0410*/  @P3 BRA `(.L_x_12) ;  /* 0x0000000000083947 */ /* 0x000fea0003800000 */
[----:B0-----:R-:W2:Y:S04]  /*0420*/  LDG.E R29, desc[UR4][R20.64] ;  /* 0x00000004141d7981 */ /* 0x001ea8000c1e1900 */
[----:B--2---:R1:W-:Y:S02]  /*0430*/  STG.E desc[UR4][R2.64+0x20], R29 ;  /* 0x0000201d02007986 */ /* 0x0043e4000c101904 */
.L_x_12:
[----:B------:R-:W-:Y:S05]  /*0440*/  BSYNC.RECONVERGENT B0 ;  /* 0x0000000000007941 */ /* 0x000fea0003800200 */
.L_x_11:
[----:B------:R-:W-:Y:S04]  /*0450*/  BSSY.RECONVERGENT B0, `(.L_x_13) ;  /* 0x0000004000007945 */ /* 0x000fe80003800200 */
[----:B------:R-:W-:Y:S05]  /*0460*/  @P4 BRA `(.L_x_14) ;  /* 0x0000000000084947 */ /* 0x000fea0003800000 */
[----:B01----:R-:W2:Y:S04]  /*0470*/  LDG.E R29, desc[UR4][R18.64] ;  /* 0x00000004121d7981 */ /* 0x003ea8000c1e1900 */
[----:B--2---:R2:W-:Y:S02]  /*0480*/  STG.E desc[UR4][R2.64+0x40], R29 ;  /* 0x0000401d02007986 */ /* 0x0045e4000c101904 */
.L_x_14:
[----:B------:R-:W-:Y:S05]  /*0490*/  BSYNC.RECONVERGENT B0 ;  /* 0x0000000000007941 */ /* 0x000fea0003800200 */
.L_x_13:
[----:B------:R-:W-:Y:S01]  /*04a0*/  ISETP.GE.OR P5, PT, R27, R6, P0 ;  /* 0x000000061b00720c */ /* 0x000fe200007a6670 */
[----:B------:R-:W-:-:S12]  /*04b0*/  BSSY.RECONVERGENT B0, `(.L_x_15) ;  /* 0x0000004000007945 */ /* 0x000fd80003800200 */
[----:B------:R-:W-:Y:S05]  /*04c0*/  @P5 BRA `(.L_x_16) ;  /* 0x0000000000085947 */ /* 0x000fea0003800000 */
[----:B012---:R-:W2:Y:S04]  /*04d0*/  LDG.E R29, desc[UR4][R4.64] ;  /* 0x00000004041d7981 */ /* 0x007ea8000c1e1900 */
[----:B--2---:R3:W-:Y:S02]  /*04e0*/  STG.E desc[UR4][R2.64+0x60], R29 ;  /* 0x0000601d02007986 */ /* 0x0047e4000c101904 */
.L_x_16:
[----:B------:R-:W-:Y:S05]  /*04f0*/  BSYNC.RECONVERGENT B0 ;  /* 0x0000000000007941 */ /* 0x000fea0003800200 */
.L_x_15:
[----:B------:R-:W-:Y:S01]  /*0500*/  ISETP.GE.OR P2, PT, R15, R6, P1 ;  /* 0x000000060f00720c */ /* 0x000fe20000f46670 */
[----:B------:R-:W-:-:S12]  /*0510*/  BSSY.RECONVERGENT B0, `(.L_x_17) ;  /* 0x0000004000007945 */ /* 0x000fd80003800200 */
[----:B------:R-:W-:Y:S05]  /*0520*/  @P2 BRA `(.L_x_18) ;  /* 0x0000000000082947 */ /* 0x000fea0003800000 */
[----:B0123--:R-:W2:Y:S04]  /*0530*/  LDG.E R29, desc[UR4][R16.64] ;  /* 0x00000004101d7981 */ /* 0x00fea8000c1e1900 */
[----:B--2---:R4:W-:Y:S02]  /*0540*/  STG.E desc[UR4][R2.64], R29 ;  /* 0x0000001d02007986 */ /* 0x0049e4000c101904 */
.L_x_18:
[----:B------:R-:W-:Y:S05]  /*0550*/  BSYNC.RECONVERGENT B0 ;  /* 0x0000000000007941 */ /* 0x000fea0003800200 */
.L_x_17:
[----:B------:R-:W-:Y:S04]  /*0560*/  BSSY.RECONVERGENT B0, `(.L_x_19) ;  /* 0x0000004000007945 */ /* 0x000fe80003800200 */
[----:B------:R-:W-:Y:S05]  /*0570*/  @P3 BRA `(.L_x_20) ;  /* 0x0000000000083947 */ /* 0x000fea0003800000 */
[----:B01234-:R-:W2:Y:S04]  /*0580*/  LDG.E R29, desc[UR4][R20.64] ;  /* 0x00000004141d7981 */ /* 0x01fea8000c1e1900 */
[----:B--2---:R0:W-:Y:S02]  /*0590*/  STG.E desc[UR4][R2.64+0x20], R29 ;  /* 0x0000201d02007986 */ /* 0x0041e4000c101904 */
.L_x_20:
[----:B------:R-:W-:Y:S05]  /*05a0*/  BSYNC.RECONVERGENT B0 ;  /* 0x0000000000007941 */ /* 0x000fea0003800200 */
.L_x_19:
[----:B------:R-:W-:Y:S04]  /*05b0*/  BSSY.RECONVERGENT B0, `(.L_x_21) ;  /* 0x0000004000007945 */ /* 0x000fe80003800200 */
[----:B------:R-:W-:Y:S05]  /*05c0*/  @P4 BRA `(.L_x_22) ;  /* 0x0000000000084947 */ /* 0x000fea0003800000 */
[----:B01234-:R-:W2:Y:S04]  /*05d0*/  LDG.E R29, desc[UR4][R18.64] ;  /* 0x00000004121d7981 */ /* 0x01fea8000c1e1900 */
[----:B--2---:R0:W-:Y:S02]  /*05e0*/  STG.E desc[UR4][R2.64+0x40], R29 ;  /* 0x0000401d02007986 */ /* 0x0041e4000c101904 */
.L_x_22:
[----:B------:R-:W-:Y:S05]  /*05f0*/  BSYNC.RECONVERGENT B0 ;  /* 0x0000000000007941 */ /* 0x000fea0003800200 */
.L_x_21:
[----:B------:R-:W-:Y:S04]  /*0600*/  BSSY.RECONVERGENT B0, `(.L_x_23) ;  /* 0x0000004000007945 */ /* 0x000fe80003800200 */
[----:B------:R-:W-:Y:S05]  /*0610*/  @P5 BRA `(.L_x_24) ;  /* 0x0000000000085947 */ /* 0x000fea0003800000 */
[----:B01234-:R-:W2:Y:S04]  /*0620*/  LDG.E R29, desc[UR4][R4.64] ;  /* 0x00000004041d7981 */ /* 0x01fea8000c1e1900 */
[----:B--2---:R0:W-:Y:S02]  /*0630*/  STG.E desc[UR4][R2.64+0x60], R29 ;  /* 0x0000601d02007986 */ /* 0x0041e4000c101904 */
.L_x_24:
[----:B------:R-:W-:Y:S05]  /*0640*/  BSYNC.RECONVERGENT B0 ;  /* 0x0000000000007941 */ /* 0x000fea0003800200 */
.L_x_23:
[----:B------:R-:W-:Y:S04]  /*0650*/  BSSY.RECONVERGENT B0, `(.L_x_25) ;  /* 0x0000004000007945 */ /* 0x000fe80003800200 */
[----:B------:R-:W-:Y:S05]  /*0660*/  @P2 BRA `(.L_x_26) ;  /* 0x0000000000082947 */ /* 0x000fea0003800000 */
[----:B01234-:R-:W2:Y:S04]  /*0670*/  LDG.E R29, desc[UR4][R16.64] ;  /* 0x00000004101d7981 */ /* 0x01fea8000c1e1900 */
[----:B--2---:R0:W-:Y:S02]  /*0680*/  STG.E desc[UR4][R2.64], R29 ;  /* 0x0000001d02007986 */ /* 0x0041e4000c101904 */
.L_x_26:
[----:B------:R-:W-:Y:S05]  /*0690*/  BSYNC.RECONVERGENT B0 ;  /* 0x0000000000007941 */ /* 0x000fea0003800200 */
.L_x_25:
[----:B------:R-:W-:Y:S04]  /*06a0*/  BSSY.RECONVERGENT B0, `(.L_x_27) ;  /* 0x0000004000007945 */ /* 0x000fe80003800200 */
[----:B------:R-:W-:Y:S05]  /*06b0*/  @P3 BRA `(.L_x_28) ;  /* 0x0000000000083947 */ /* 0x000fea0003800000 */
[----:B01234-:R-:W2:Y:S04]  /*06c0*/  LDG.E R29, desc[UR4][R20.64] ;  /* 0x00000004141d7981 */ /* 0x01fea8000c1e1900 */
[----:B--2---:R0:W-:Y:S02]  /*06d0*/  STG.E desc[UR4][R2.64+0x20], R29 ;  /* 0x0000201d02007986 */ /* 0x0041e4000c101904 */
.L_x_28:
[----:B------:R-:W-:Y:S05]  /*06e0*/  BSYNC.RECONVERGENT B0 ;  /* 0x0000000000007941 */ /* 0x000fea0003800200 */
.L_x_27:
[----:B------:R-:W-:Y:S04]  /*06f0*/  BSSY.RECONVERGENT B0, `(.L_x_29) ;  /* 0x0000004000007945 */ /* 0x000fe80003800200 */
[----:B------:R-:W-:Y:S05]  /*0700*/  @P4 BRA `(.L_x_30) ;  /* 0x0000000000084947 */ /* 0x000fea0003800000 */
[----:B01234-:R-:W2:Y:S04]  /*0710*/  LDG.E R29, desc[UR4][R18.64] ;  /* 0x00000004121d7981 */ /* 0x01fea8000c1e1900 */
[----:B--2---:R0:W-:Y:S02]  /*0720*/  STG.E desc[UR4][R2.64+0x40], R29 ;  /* 0x0000401d02007986 */ /* 0x0041e4000c101904 */
.L_x_30:
[----:B------:R-:W-:Y:S05]  /*0730*/  BSYNC.RECONVERGENT B0 ;  /* 0x0000000000007941 */ /* 0x000fea0003800200 */
.L_x_29:
[----:B------:R-:W-:Y:S04]  /*0740*/  BSSY.RECONVERGENT B0, `(.L_x_31) ;  /* 0x0000004000007945 */ /* 0x000fe80003800200 */
[----:B------:R-:W-:Y:S05]  /*0750*/  @P5 BRA `(.L_x_32) ;  /* 0x0000000000085947 */ /* 0x000fea0003800000 */
[----:B01234-:R-:W2:Y:S04]  /*0760*/  LDG.E R29, desc[UR4][R4.64] ;  /* 0x00000004041d7981 */ /* 0x01fea8000c1e1900 */
[----:B--2---:R0:W-:Y:S02]  /*0770*/  STG.E desc[UR4][R2.64+0x60], R29 ;  /* 0x0000601d02007986 */ /* 0x0041e4000c101904 */
.L_x_32:
[----:B------:R-:W-:Y:S05]  /*0780*/  BSYNC.RECONVERGENT B0 ;  /* 0x0000000000007941 */ /* 0x000fea0003800200 */
.L_x_31:
[----:B------:R-:W-:Y:S04]  /*0790*/  BSSY.RECONVERGENT B0, `(.L_x_33) ;  /* 0x0000004000007945 */ /* 0x000fe80003800200 */
[----:B------:R-:W-:Y:S05]  /*07a0*/  @P2 BRA `(.L_x_34) ;  /* 0x0000000000082947 */ /* 0x000fea0003800000 */
[----:B01234-:R-:W2:Y:S04]  /*07b0*/  LDG.E R29, desc[UR4][R16.64] ;  /* 0x00000004101d7981 */ /* 0x01fea8000c1e1900 */
[----:B--2---:R0:W-:Y:S02]  /*07c0*/  STG.E desc[UR4][R2.64], R29 ;  /* 0x0000001d02007986 */ /* 0x0041e4000c101904 */
.L_x_34:
[----:B------:R-:W-:Y:S05]  /*07d0*/  BSYNC.RECONVERGENT B0 ;  /* 0x0000000000007941 */ /* 0x000fea0003800200 */
.L_x_33:
[----:B------:R-:W-:Y:S04]  /*07e0*/  BSSY.RECONVERGENT B0, `(.L_x_35) ;  /* 0x0000004000007945 */ /* 0x000fe80003800200 */
[----:B------:R-:W-:Y:S05]  /*07f0*/  @P3 BRA `(.L_x_36) ;  /* 0x0000000000083947 */ /* 0x000fea0003800000 */
[----:B01234-:R-:W2:Y:S04]  /*0800*/  LDG.E R29, desc[UR4][R20.64] ;  /* 0x00000004141d7981 */ /* 0x01fea8000c1e1900 */
[----:B--2---:R0:W-:Y:S02]  /*0810*/  STG.E desc[UR4][R2.64+0x20], R29 ;  /* 0x0000201d02007986 */ /* 0x0041e4000c101904 */
.L_x_36:
[----:B------:R-:W-:Y:S05]  /*0820*/  BSYNC.RECONVERGENT B0 ;  /* 0x0000000000007941 */ /* 0x000fea0003800200 */
.L_x_35:
[----:B------:R-:W-:Y:S04]  /*0830*/  BSSY.RECONVERGENT B0, `(.L_x_37) ;  /* 0x0000004000007945 */ /* 0x000fe80003800200 */
[----:B------:R-:W-:Y:S05]  /*0840*/  @P4 BRA `(.L_x_38) ;  /* 0x0000000000084947 */ /* 0x000fea0003800000 */
[----:B01234-:R-:W2:Y:S04]  /*0850*/  LDG.E R29, desc[UR4][R18.64] ;  /* 0x00000004121d7981 */ /* 0x01fea8000c1e1900 */
[----:B--2---:R0:W-:Y:S02]  /*0860*/  STG.E desc[UR4][R2.64+0x40], R29 ;  /* 0x0000401d02007986 */ /* 0x0041e4000c101904 */
.L_x_38:
[----:B------:R-:W-:Y:S05]  /*0870*/  BSYNC.RECONVERGENT B0 ;  /* 0x0000000000007941 */ /* 0x000fea0003800200 */
.L_x_37:
[----:B------:R-:W-:Y:S04]  /*0880*/  BSSY.RECONVERGENT B0, `(.L_x_39) ;  /* 0x0000004000007945 */ /* 0x000fe80003800200 */
[----:B------:R-:W-:Y:S05]  /*0890*/  @P5 BRA `(.L_x_40) ;  /* 0x0000000000085947 */ /* 0x000fea0003800000 */
[----:B01234-:R-:W2:Y:S04]  /*08a0*/  LDG.E R29, desc[UR4][R4.64] ;  /* 0x00000004041d7981 */ /* 0x01fea8000c1e1900 */
[----:B--2---:R0:W-:Y:S02]  /*08b0*/  STG.E desc[UR4][R2.64+0x60], R29 ;  /* 0x0000601d02007986 */ /* 0x0041e4000c101904 */
.L_x_40:
[----:B------:R-:W-:Y:S05]  /*08c0*/  BSYNC.RECONVERGENT B0 ;  /* 0x0000000000007941 */ /* 0x000fea0003800200 */
.L_x_39:
[----:B------:R-:W-:Y:S04]  /*08d0*/  BSSY.RECONVERGENT B0, `(.L_x_41) ;  /* 0x0000004000007945 */ /* 0x000fe80003800200 */
[----:B------:R-:W-:Y:S05]  /*08e0*/  @P2 BRA `(.L_x_42) ;  /* 0x0000000000082947 */ /* 0x000fea0003800000 */
[----:B01234-:R-:W2:Y:S04]  /*08f0*/  LDG.E R29, desc[UR4][R16.64] ;  /* 0x00000004101d7981 */ /* 0x01fea8000c1e1900 */
[----:B--2---:R0:W-:Y:S02]  /*0900*/  STG.E desc[UR4][R2.64], R29 ;  /* 0x0000001d02007986 */ /* 0x0041e4000c101904 */
.L_x_42:
[----:B------:R-:W-:Y:S05]  /*0910*/  BSYNC.RECONVERGENT B0 ;  /* 0x0000000000007941 */ /* 0x000fea0003800200 */
.L_x_41:
[----:B------:R-:W-:Y:S04]  /*0920*/  BSSY.RECONVERGENT B0, `(.L_x_43) ;  /* 0x0000004000007945 */ /* 0x000fe80003800200 */
[----:B------:R-:W-:Y:S05]  /*0930*/  @P3 BRA `(.L_x_44) ;  /* 0x0000000000083947 */ /* 0x000fea0003800000 */
[----:B01234-:R-:W2:Y:S04]  /*0940*/  LDG.E R29, desc[UR4][R20.64] ;  /* 0x00000004141d7981 */ /* 0x01fea8000c1e1900 */
[----:B--2---:R0:W-:Y:S02]  /*0950*/  STG.E desc[UR4][R2.64+0x20], R29 ;  /* 0x0000201d02007986 */ /* 0x0041e4000c101904 */
.L_x_44:
[----:B------:R-:W-:Y:S05]  /*0960*/  BSYNC.RECONVERGENT B0 ;  /* 0x0000000000007941 */ /* 0x000fea0003800200 */
.L_x_43:
[----:B------:R-:W-:Y:S04]  /*0970*/  BSSY.RECONVERGENT B0, `(.L_x_45) ;  /* 0x0000004000007945 */ /* 0x000fe80003800200 */
[----:B------:R-:W-:Y:S05]  /*0980*/  @P4 BRA `(.L_x_46) ;  /* 0x0000000000084947 */ /* 0x000fea0003800000 */
[----:B01234-:R-:W2:Y:S04]  /*0990*/  LDG.E R29, desc[UR4][R18.64] ;  /* 0x00000004121d7981 */ /* 0x01fea8000c1e1900 */
[----:B--2---:R0:W-:Y:S02]  /*09a0*/  STG.E desc[UR4][R2.64+0x40], R29 ;  /* 0x0000401d02007986 */ /* 0x0041e4000c101904 */
.L_x_46:
[----:B------:R-:W-:Y:S05]  /*09b0*/  BSYNC.RECONVERGENT B0 ;  /* 0x0000000000007941 */ /* 0x000fea0003800200 */
.L_x_45:
[----:B------:R-:W-:Y:S04]  /*09c0*/  BSSY.RECONVERGENT B0, `(.L_x_47) ;  /* 0x0000004000007945 */ /* 0x000fe80003800200 */
[----:B------:R-:W-:Y:S05]  /*09d0*/  @P5 BRA `(.L_x_48) ;  /* 0x0000000000085947 */ /* 0x000fea0003800000 */
[----:B01234-:R-:W2:Y:S04]  /*09e0*/  LDG.E R29, desc[UR4][R4.64] ;  /* 0x00000004041d7981 */ /* 0x01fea8000c1e1900 */
[----:B--2---:R0:W-:Y:S02]  /*09f0*/  STG.E desc[UR4][R2.64+0x60], R29 ;  /* 0x0000601d02007986 */ /* 0x0041e4000c101904 */
.L_x_48:
[----:B------:R-:W-:Y:S05]  /*0a00*/  BSYNC.RECONVERGENT B0 ;  /* 0x0000000000007941 */ /* 0x000fea0003800200 */
.L_x_47:
[----:B------:R-:W-:Y:S04]  /*0a10*/  BSSY.RECONVERGENT B0, `(.L_x_49) ;  /* 0x0000004000007945 */ /* 0x000fe80003800200 */
[----:B------:R-:W-:Y:S05]  /*0a20*/  @P2 BRA `(.L_x_50) ;  /* 0x0000000000082947 */ /* 0x000fea0003800000 */
[----:B01234-:R-:W2:Y:S04]  /*0a30*/  LDG.E R29, desc[UR4][R16.64] ;  /* 0x00000004101d7981 */ /* 0x01fea8000c1e1900 */
[----:B--2---:R0:W-:Y:S02]  /*0a40*/  STG.E desc[UR4][R2.64], R29 ;  /* 0x0000001d02007986 */ /* 0x0041e4000c101904 */
.L_x_50:
[----:B------:R-:W-:Y:S05]  /*0a50*/  BSYNC.RECONVERGENT B0 ;  /* 0x0000000000007941 */ /* 0x000fea0003800200 */
.L_x_49:
[----:B------:R-:W-:Y:S04]  /*0a60*/  BSSY.RECONVERGENT B0, `(.L_x_51) ;  /* 0x0000004000007945 */ /* 0x000fe80003800200 */
[----:B------:R-:W-:Y:S05]  /*0a70*/  @P3 BRA `(.L_x_52) ;  /* 0x0000000000083947 */ /* 0x000fea0003800000 */
[----:B01234-:R-:W2:Y:S04]  /*0a80*/  LDG.E R29, desc[UR4][R20.64] ;  /* 0x00000004141d7981 */ /* 0x01fea8000c1e1900 */
[----:B--2---:R0:W-:Y:S02]  /*0a90*/  STG.E desc[UR4][R2.64+0x20], R29 ;  /* 0x0000201d02007986 */ /* 0x0041e4000c101904 */
.L_x_52:
[----:B------:R-:W-:Y:S05]  /*0aa0*/  BSYNC.RECONVERGENT B0 ;  /* 0x0000000000007941 */ /* 0x000fea0003800200 */
.L_x_51:
[----:B------:R-:W-:Y:S04]  /*0ab0*/  BSSY.RECONVERGENT B0, `(.L_x_53) ;  /* 0x0000004000007945 */ /* 0x000fe80003800200 */
[----:B------:R-:W-:Y:S05]  /*0ac0*/  @P4 BRA `(.L_x_54) ;  /* 0x0000000000084947 */ /* 0x000fea0003800000 */
[----:B01234-:R-:W2:Y:S04]  /*0ad0*/  LDG.E R29, desc[UR4][R18.64] ;  /* 0x00000004121d7981 */ /* 0x01fea8000c1e1900 */
[----:B--2---:R0:W-:Y:S02]  /*0ae0*/  STG.E desc[UR4][R2.64+0x40], R29 ;  /* 0x0000401d02007986 */ /* 0x0041e4000c101904 */
.L_x_54:
[----:B------:R-:W-:Y:S05]  /*0af0*/  BSYNC.RECONVERGENT B0 ;  /* 0x0000000000007941 */ /* 0x000fea0003800200 */
.L_x_53:
[----:B------:R-:W-:Y:S04]  /*0b00*/  BSSY.RECONVERGENT B0, `(.L_x_55) ;  /* 0x0000004000007945 */ /* 0x000fe80003800200 */
[----:B------:R-:W-:Y:S05]  /*0b10*/  @P5 BRA `(.L_x_56) ;  /* 0x0000000000085947 */ /* 0x000fea0003800000 */
[----:B01234-:R-:W2:Y:S04]  /*0b20*/  LDG.E R29, desc[UR4][R4.64] ;  /* 0x00000004041d7981 */ /* 0x01fea8000c1e1900 */
[----:B--2---:R0:W-:Y:S02]  /*0b30*/  STG.E desc[UR4][R2.64+0x60], R29 ;  /* 0x0000601d02007986 */ /* 0x0041e4000c101904 */
.L_x_56:
[----:B------:R-:W-:Y:S05]  /*0b40*/  BSYNC.RECONVERGENT B0 ;  /* 0x0000000000007941 */ /* 0x000fea0003800200 */
.L_x_55:
[----:B------:R-:W-:Y:S04]  /*0b50*/  BSSY.RECONVERGENT B0, `(.L_x_57) ;  /* 0x0000004000007945 */ /* 0x000fe80003800200 */
[----:B------:R-:W-:Y:S05]  /*0b60*/  @P2 BRA `(.L_x_58) ;  /* 0x0000000000082947 */ /* 0x000fea0003800000 */
[----:B01234-:R-:W2:Y:S04]  /*0b70*/  LDG.E R29, desc[UR4][R16.64] ;  /* 0x00000004101d7981 */ /* 0x01fea8000c1e1900 */
[----:B--2---:R0:W-:Y:S02]  /*0b80*/  STG.E desc[UR4][R2.64], R29 ;  /* 0x0000001d02007986 */ /* 0x0041e4000c101904 */
.L_x_58:
[----:B------:R-:W-:Y:S05]  /*0b90*/  BSYNC.RECONVERGENT B0 ;  /* 0x0000000000007941 */ /* 0x000fea0003800200 */
.L_x_57:
[----:B------:R-:W-:Y:S04]  /*0ba0*/  BSSY.RECONVERGENT B0, `(.L_x_59) ;  /* 0x0000004000007945 */ /* 0x000fe80003800200 */
[----:B------:R-:W-:Y:S05]  /*0bb0*/  @P3 BRA `(.L_x_60) ;  /* 0x0000000000083947 */ /* 0x000fea0003800000 */
[----:B01234-:R-:W2:Y:S04]  /*0bc0*/  LDG.E R29, desc[UR4][R20.64] ;  /* 0x00000004141d7981 */ /* 0x01fea8000c1e1900 */
[----:B--2---:R0:W-:Y:S02]  /*0bd0*/  STG.E desc[UR4][R2.64+0x20], R29 ;  /* 0x0000201d02007986 */ /* 0x0041e4000c101904 */
.L_x_60:
[----:B------:R-:W-:Y:S05]  /*0be0*/  BSYNC.RECONVERGENT B0 ;  /* 0x0000000000007941 */ /* 0x000fea0003800200 */
.L_x_59:
[----:B------:R-:W-:Y:S04]  /*0bf0*/  BSSY.RECONVERGENT B0, `(.L_x_61) ;  /* 0x0000004000007945 */ /* 0x000fe80003800200 */
[----:B------:R-:W-:Y:S05]  /*0c00*/  @P4 BRA `(.L_x_62) ;  /* 0x0000000000084947 */ /* 0x000fea0003800000 */
[----:B01234-:R-:W2:Y:S04]  /*0c10*/  LDG.E R29, desc[UR4][R18.64] ;  /* 0x00000004121d7981 */ /* 0x01fea8000c1e1900 */
[----:B--2---:R0:W-:Y:S02]  /*0c20*/  STG.E desc[UR4][R2.64+0x40], R29 ;  /* 0x0000401d02007986 */ /* 0x0041e4000c101904 */
.L_x_62:
[----:B------:R-:W-:Y:S05]  /*0c30*/  BSYNC.RECONVERGENT B0 ;  /* 0x0000000000007941 */ /* 0x000fea0003800200 */
.L_x_61:
[----:B------:R-:W-:Y:S04]  /*0c40*/  BSSY.RECONVERGENT B0, `(.L_x_63) ;  /* 0x0000004000007945 */ /* 0x000fe80003800200 */
[----:B------:R-:W-:Y:S05]  /*0c50*/  @P5 BRA `(.L_x_64) ;  /* 0x0000000000085947 */ /* 0x000fea0003800000 */
[----:B01234-:R-:W2:Y:S04]  /*0c60*/  LDG.E R29, desc[UR4][R4.64] ;  /* 0x00000004041d7981 */ /* 0x01fea8000c1e1900 */
[----:B--2---:R0:W-:Y:S02]  /*0c70*/  STG.E desc[UR4][R2.64+0x60], R29 ;  /* 0x0000601d02007986 */ /* 0x0041e4000c101904 */
.L_x_64:
[----:B------:R-:W-:Y:S05]  /*0c80*/  BSYNC.RECONVERGENT B0 ;  /* 0x0000000000007941 */ /* 0x000fea0003800200 */
.L_x_63:
[----:B------:R-:W-:Y:S04]  /*0c90*/  BSSY.RECONVERGENT B0, `(.L_x_65) ;  /* 0x0000004000007945 */ /* 0x000fe80003800200 */
[----:B------:R-:W-:Y:S05]  /*0ca0*/  @P2 BRA `(.L_x_66) ;  /* 0x0000000000082947 */ /* 0x000fea0003800000 */
[----:B01234-:R-:W2:Y:S04]  /*0cb0*/  LDG.E R29, desc[UR4][R16.64] ;  /* 0x00000004101d7981 */ /* 0x01fea8000c1e1900 */
[----:B--2---:R0:W-:Y:S02]  /*0cc0*/  STG.E desc[UR4][R2.64], R29 ;  /* 0x0000001d02007986 */ /* 0x0041e4000c101904 */
.L_x_66:
[----:B------:R-:W-:Y:S05]  /*0cd0*/  BSYNC.RECONVERGENT B0 ;  /* 0x0000000000007941 */ /* 0x000fea0003800200 */
.L_x_65:
[----:B------:R-:W-:Y:S04]  /*0ce0*/  BSSY.RECONVERGENT B0, `(.L_x_67) ;  /* 0x0000004000007945 */ /* 0x000fe80003800200 */
[----:B------:R-:W-:Y:S05]  /*0cf0*/  @P3 BRA `(.L_x_68) ;  /* 0x0000000000083947 */ /* 0x000fea0003800000 */
[----:B01234-:R-:W2:Y:S04]  /*0d00*/  LDG.E R29, desc[UR4][R20.64] ;  /* 0x00000004141d7981 */ /* 0x01fea8000c1e1900 */
[----:B--2---:R0:W-:Y:S02]  /*0d10*/  STG.E desc[UR4][R2.64+0x20], R29 ;  /* 0x0000201d02007986 */ /* 0x0041e4000c101904 */
.L_x_68:
[----:B------:R-:W-:Y:S05]  /*0d20*/  BSYNC.RECONVERGENT B0 ;  /* 0x0000000000007941 */ /* 0x000fea0003800200 */
.L_x_67:
[----:B------:R-:W-:Y:S04]  /*0d30*/  BSSY.RECONVERGENT B0, `(.L_x_69) ;  /* 0x0000004000007945 */ /* 0x000fe80003800200 */
[----:B------:R-:W-:Y:S05]  /*0d40*/  @P4 BRA `(.L_x_70) ;  /* 0x0000000000084947 */ /* 0x000fea0003800000 */
[----:B01234-:R-:W2:Y:S04]  /*0d50*/  LDG.E R29, desc[UR4][R18.64] ;  /* 0x00000004121d7981 */ /* 0x01fea8000c1e1900 */
[----:B--2---:R0:W-:Y:S02]  /*0d60*/  STG.E desc[UR4][R2.64+0x40], R29 ;  /* 0x0000401d02007986 */ /* 0x0041e4000c101904 */
.L_x_70:
[----:B------:R-:W-:Y:S05]  /*0d70*/  BSYNC.RECONVERGENT B0 ;  /* 0x0000000000007941 */ /* 0x000fea0003800200 */
.L_x_69:
[----:B------:R-:W-:Y:S04]  /*0d80*/  BSSY.RECONVERGENT B0, `(.L_x_71) ;  /* 0x0000004000007945 */ /* 0x000fe80003800200 */
[----:B------:R-:W-:Y:S05]  /*0d90*/  @P5 BRA `(.L_x_72) ;  /* 0x0000000000085947 */ /* 0x000fea0003800000 */
[----:B01234-:R-:W2:Y:S04]  /*0da0*/  LDG.E R29, desc[UR4][R4.64] ;  /* 0x00000004041d7981 */ /* 0x01fea8000c1e1900 */
[----:B--2---:R0:W-:Y:S02]  /*0db0*/  STG.E desc[UR4][R2.64+0x60], R29 ;  /* 0x0000601d02007986 */ /* 0x0041e4000c101904 */
.L_x_72:
[----:B------:R-:W-:Y:S05]  /*0dc0*/  BSYNC.RECONVERGENT B0 ;  /* 0x0000000000007941 */ /* 0x000fea0003800200 */
.L_x_71:
[----:B------:R-:W-:-:S05]  /*0dd0*/  VIADD R8, R8, 0x8 ;  /* 0x0000000808087836 */ /* 0x000fca0000000000 */
[----:B------:R-:W-:-:S13]  /*0de0*/  ISETP.GE.AND P3, PT, R8, -0x6, PT ;  /* 0xfffffffa0800780c */ /* 0x000fda0003f66270 */
[----:B------:R-:W-:Y:S05]  /*0df0*/  @!P3 BRA `(.L_x_73) ;  /* 0xfffffff4005cb947 */ /* 0x000fea000383ffff */
.L_x_8:
[----:B------:R-:W-:Y:S01]  /*0e00*/  ISETP.NE.AND P4, PT, R10, RZ, PT ;  /* 0x000000ff0a00720c */ /* 0x000fe20003f85270 */
[----:B------:R-:W-:-:S05]  /*0e10*/  IMAD.MOV R10, RZ, RZ, -R8 ;  /* 0x000000ffff0a7224 */ /* 0x000fca00078e0a08 */
[----:B------:R-:W-:-:S13]  /*0e20*/  ISETP.GT.AND P2, PT, R10, 0x2, PT ;  /* 0x000000020a00780c */ /* 0x000fda0003f44270 */
[----:B------:R-:W-:Y:S05]  /*0e30*/  @!P2 BRA `(.L_x_74) ;  /* 0x000000040068a947 */ /* 0x000fea0003800000 */
[-C--:B------:R-:W-:Y:S01]  /*0e40*/  ISETP.GE.OR P5, PT, R15, R6.reuse, P1 ;  /* 0x000000060f00720c */ /* 0x080fe20000fa6670 */
[----:B------:R-:W-:Y:S01]  /*0e50*/  BSSY.RECONVERGENT B0, `(.L_x_75) ;  /* 0x0000009000007945 */ /* 0x000fe20003800200 */
[-C--:B------:R-:W-:Y:S01]  /*0e60*/  ISETP.GE.AND P6, PT, R13, R6.reuse, PT ;  /* 0x000000060d00720c */ /* 0x080fe20003fc6270 */
[----:B------:R-:W-:Y:S01]  /*0e70*/  VIADD R8, R8, 0x2 ;  /* 0x0000000208087836 */ /* 0x000fe20000000000 */
[-C--:B------:R-:W-:Y:S02]  /*0e80*/  ISETP.GE.AND P3, PT, R11, R6.reuse, PT ;  /* 0x000000060b00720c */ /* 0x080fe40003f66270 */
[-C--:B------:R-:W-:Y:S02]  /*0e90*/  ISETP.GE.OR P6, PT, R25, R6.reuse, P6 ;  /* 0x000000061900720c */ /* 0x080fe400037c6670 */
[----:B------:R-:W-:-:S05]  /*0ea0*/  ISETP.GE.OR P2, PT, R23, R6, P3 ;  /* 0x000000061700720c */ /* 0x000fca0001f46670 */
[----:B------:R-:W-:Y:S08]  /*0eb0*/  @P5 BRA `(.L_x_76) ;  /* 0x0000000000085947 */ /* 0x000ff00003800000 */
[----:B01234-:R-:W2:Y:S04]  /*0ec0*/  LDG.E R29, desc[UR4][R16.64] ;  /* 0x00000004101d7981 */ /* 0x01fea8000c1e1900 */
[----:B--2---:R0:W-:Y:S02]  /*0ed0*/  STG.E desc[UR4][R2.64], R29 ;  /* 0x0000001d02007986 */ /* 0x0041e4000c101904 */
.L_x_76:
[----:B------:R-:W-:Y:S05]  /*0ee0*/  BSYNC.RECONVERGENT B0 ;  /* 0x0000000000007941 */ /* 0x000fea0003800200 */
.L_x_75:
[----:B------:R-:W-:Y:S04]  /*0ef0*/  BSSY.RECONVERGENT B0, `(.L_x_77) ;  /* 0x0000004000007945 */ /* 0x000fe80003800200 */
[----:B------:R-:W-:Y:S05]  /*0f00*/  @P6 BRA `(.L_x_78) ;  /* 0x0000000000086947 */ /* 0x000fea0003800000 */
[----:B01234-:R-:W2:Y:S04]  /*0f10*/  LDG.E R29, desc[UR4][R20.64] ;  /* 0x00000004141d7981 */ /* 0x01fea8000c1e1900 */
[----:B--2---:R0:W-:Y:S02]  /*0f20*/  STG.E desc[UR4][R2.64+0x20], R29 ;  /* 0x0000201d02007986 */ /* 0x0041e4000c101904 */
.L_x_78:
[----:B------:R-:W-:Y:S05]  /*0f30*/  BSYNC.RECONVERGENT B0 ;  /* 0x0000000000007941 */ /* 0x000fea0003800200 */
.L_x_77:
[----:B------:R-:W-:Y:S04]  /*0f40*/  BSSY.RECONVERGENT B0, `(.L_x_79) ;  /* 0x0000004000007945 */ /* 0x000fe80003800200 */
[----:B------:R-:W-:Y:S05]  /*0f50*/  @P2 BRA `(.L_x_80) ;  /* 0x0000000000082947 */ /* 0x000fea0003800000 */
[----:B01234-:R-:W2:Y:S04]  /*0f60*/  LDG.E R29, desc[UR4][R18.64] ;  /* 0x00000004121d7981 */ /* 0x01fea8000c1e1900 */
[----:B--2---:R0:W-:Y:S02]  /*0f70*/  STG.E desc[UR4][R2.64+0x40], R29 ;  /* 0x0000401d02007986 */ /* 0x0041e4000c101904 */
.L_x_80:
[----:B------:R-:W-:Y:S05]  /*0f80*/  BSYNC.RECONVERGENT B0 ;  /* 0x0000000000007941 */ /* 0x000fea0003800200 */
.L_x_79:
[----:B------:R-:W-:Y:S01]  /*0f90*/  ISETP.GE.OR P3, PT, R27, R6, P0 ;  /* 0x000000061b00720c */ /* 0x000fe20000766670 */
[----:B------:R-:W-:-:S12]  /*0fa0*/  BSSY.RECONVERGENT B0, `(.L_x_81) ;  /* 0x0000004000007945 */ /* 0x000fd80003800200 */
[----:B------:R-:W-:Y:S05]  /*0fb0*/  @P3 BRA `(.L_x_82) ;  /* 0x0000000000083947 */ /* 0x000fea0003800000 */
[----:B01234-:R-:W2:Y:S04]  /*0fc0*/  LDG.E R29, desc[UR4][R4.64] ;  /* 0x00000004041d7981 */ /* 0x01fea8000c1e1900 */
[----:B--2---:R0:W-:Y:S02]  /*0fd0*/  STG.E desc[UR4][R2.64+0x60], R29 ;  /* 0x0000601d02007986 */ /* 0x0041e4000c101904 */
.L_x_82:
[----:B------:R-:W-:Y:S05]  /*0fe0*/  BSYNC.RECONVERGENT B0 ;  /* 0x0000000000007941 */ /* 0x000fea0003800200 */
.L_x_81:
[----:B------:R-:W-:Y:S04]  /*0ff0*/  BSSY.RECONVERGENT B0, `(.L_x_83) ;  /* 0x0000004000007945 */ /* 0x000fe80003800200 */
[----:B------:R-:W-:Y:S05]  /*1000*/  @P5 BRA `(.L_x_84) ;  /* 0x0000000000085947 */ /* 0x000fea0003800000 */
[----:B01234-:R-:W2:Y:S04]  /*1010*/  LDG.E R29, desc[UR4][R16.64] ;  /* 0x00000004101d7981 */ /* 0x01fea8000c1e1900 */
[----:B--2---:R0:W-:Y:S02]  /*1020*/  STG.E desc[UR4][R2.64], R29 ;  /* 0x0000001d02007986 */ /* 0x0041e4000c101904 */
.L_x_84:
[----:B------:R-:W-:Y:S05]  /*1030*/  BSYNC.RECONVERGENT B0 ;  /* 0x0000000000007941 */ /* 0x000fea0003800200 */
.L_x_83:
[----:B------:R-:W-:Y:S04]  /*1040*/  BSSY.RECONVERGENT B0, `(.L_x_85) ;  /* 0x0000004000007945 */ /* 0x000fe80003800200 */
[----:B------:R-:W-:Y:S05]  /*1050*/  @P6 BRA `(.L_x_86) ;  /* 0x0000000000086947 */ /* 0x000fea0003800000 */
[----:B01234-:R-:W2:Y:S04]  /*1060*/  LDG.E R29, desc[UR4][R20.64] ;  /* 0x00000004141d7981 */ /* 0x01fea8000c1e1900 */
[----:B--2---:R0:W-:Y:S02]  /*1070*/  STG.E desc[UR4][R2.64+0x20], R29 ;  /* 0x0000201d02007986 */ /* 0x0041e4000c101904 */
.L_x_86:
[----:B------:R-:W-:Y:S05]  /*1080*/  BSYNC.RECONVERGENT B0 ;  /* 0x0000000000007941 */ /* 0x000fea0003800200 */
.L_x_85:
[----:B------:R-:W-:Y:S04]  /*1090*/  BSSY.RECONVERGENT B0, `(.L_x_87) ;  /* 0x0000004000007945 */ /* 0x000fe80003800200 */
[----:B------:R-:W-:Y:S05]  /*10a0*/  @P2 BRA `(.L_x_88) ;  /* 0x0000000000082947 */ /* 0x000fea0003800000 */
[----:B01234-:R-:W2:Y:S04]  /*10b0*/  LDG.E R29, desc[UR4][R18.64] ;  /* 0x00000004121d7981 */ /* 0x01fea8000c1e1900 */
[----:B--2---:R0:W-:Y:S02]  /*10c0*/  STG.E desc[UR4][R2.64+0x40], R29 ;  /* 0x0000401d02007986 */ /* 0x0041e4000c101904 */
.L_x_88:
[----:B------:R-:W-:Y:S05]  /*10d0*/  BSYNC.RECONVERGENT B0 ;  /* 0x0000000000007941 */ /* 0x000fea0003800200 */
.L_x_87:
[----:B------:R-:W-:Y:S04]  /*10e0*/  BSSY.RECONVERGENT B0, `(.L_x_89) ;  /* 0x0000004000007945 */ /* 0x000fe80003800200 */
[----:B------:R-:W-:Y:S05]  /*10f0*/  @P3 BRA `(.L_x_90) ;  /* 0x0000000000083947 */ /* 0x000fea0003800000 */
[----:B01234-:R-:W2:Y:S04]  /*1100*/  LDG.E R29, desc[UR4][R4.64] ;  /* 0x00000004041d7981 */ /* 0x01fea8000c1e1900 */
[----:B--2---:R0:W-:Y:S02]  /*1110*/  STG.E desc[UR4][R2.64+0x60], R29 ;  /* 0x0000601d02007986 */ /* 0x0041e4000c101904 */
.L_x_90:
[----:B------:R-:W-:Y:S05]  /*1120*/  BSYNC.RECONVERGENT B0 ;  /* 0x0000000000007941 */ /* 0x000fea0003800200 */
.L_x_89:
[----:B------:R-:W-:Y:S04]  /*1130*/  BSSY.RECONVERGENT B0, `(.L_x_91) ;  /* 0x0000004000007945 */ /* 0x000fe80003800200 */
[----:B------:R-:W-:Y:S05]  /*1140*/  @P5 BRA `(.L_x_92) ;  /* 0x0000000000085947 */ /* 0x000fea0003800000 */
[----:B01234-:R-:W2:Y:S04]  /*1150*/  LDG.E R29, desc[UR4][R16.64] ;  /* 0x00000004101d7981 */ /* 0x01fea8000c1e1900 */
[----:B--2---:R0:W-:Y:S02]  /*1160*/  STG.E desc[UR4][R2.64], R29 ;  /* 0x0000001d02007986 */ /* 0x0041e4000c101904 */
.L_x_92:
[----:B------:R-:W-:Y:S05]  /*1170*/  BSYNC.RECONVERGENT B0 ;  /* 0x0000000000007941 */ /* 0x000fea0003800200 */
.L_x_91:
[----:B------:R-:W-:Y:S04]  /*1180*/  BSSY.RECONVERGENT B0, `(.L_x_93) ;  /* 0x0000004000007945 */ /* 0x000fe80003800200 */
[----:B------:R-:W-:Y:S05]  /*1190*/  @P6 BRA `(.L_x_94) ;  /* 0x0000000000086947 */ /* 0x000fea0003800000 */
[----:B01234-:R-:W2:Y:S04]  /*11a0*/  LDG.E R29, desc[UR4][R20.64] ;  /* 0x00000004141d7981 */ /* 0x01fea8000c1e1900 */
[----:B--2---:R0:W-:Y:S02]  /*11b0*/  STG.E desc[UR4][R2.64+0x20], R29 ;  /* 0x0000201d02007986 */ /* 0x0041e4000c101904 */
.L_x_94:
[----:B------:R-:W-:Y:S05]  /*11c0*/  BSYNC.RECONVERGENT B0 ;  /* 0x0000000000007941 */ /* 0x000fea0003800200 */
.L_x_93:
[----:B------:R-:W-:Y:S04]  /*11d0*/  BSSY.RECONVERGENT B0, `(.L_x_95) ;  /* 0x0000004000007945 */ /* 0x000fe80003800200 */
[----:B------:R-:W-:Y:S05]  /*11e0*/  @P2 BRA `(.L_x_96) ;  /* 0x0000000000082947 */ /* 0x000fea0003800000 */
[----:B01234-:R-:W2:Y:S04]  /*11f0*/  LDG.E R29, desc[UR4][R18.64] ;  /* 0x00000004121d7981 */ /* 0x01fea8000c1e1900 */
[----:B--2---:R0:W-:Y:S02]  /*1200*/  STG.E desc[UR4][R2.64+0x40], R29 ;  /* 0x0000401d02007986 */ /* 0x0041e4000c101904 */
.L_x_96:
[----:B------:R-:W-:Y:S05]  /*1210*/  BSYNC.RECONVERGENT B0 ;  /* 0x0000000000007941 */ /* 0x000fea0003800200 */
.L_x_95:
[----:B------:R-:W-:Y:S04]  /*1220*/  BSSY.RECONVERGENT B0, `(.L_x_97) ;  /* 0x0000004000007945 */ /* 0x000fe80003800200 */
[----:B------:R-:W-:Y:S05]  /*1230*/  @P3 BRA `(.L_x_98) ;  /* 0x0000000000083947 */ /* 0x000fea0003800000 */
[----:B01234-:R-:W2:Y:S04]  /*1240*/  LDG.E R29, desc[UR4][R4.64] ;  /* 0x00000004041d7981 */ /* 0x01fea8000c1e1900 */
[----:B--2---:R0:W-:Y:S02]  /*1250*/  STG.E desc[UR4][R2.64+0x60], R29 ;  /* 0x0000601d02007986 */ /* 0x0041e4000c101904 */
.L_x_98:
[----:B------:R-:W-:Y:S05]  /*1260*/  BSYNC.RECONVERGENT B0 ;  /* 0x0000000000007941 */ /* 0x000fea0003800200 */
.L_x_97:
[----:B------:R-:W-:Y:S04]  /*1270*/  BSSY.RECONVERGENT B0, `(.L_x_99) ;  /* 0x0000004000007945 */ /* 0x000fe80003800200 */
[----:B------:R-:W-:Y:S05]  /*1280*/  @P5 BRA `(.L_x_100) ;  /* 0x0000000000085947 */ /* 0x000fea0003800000 */
[----:B01234-:R-:W2:Y:S04]  /*1290*/  LDG.E R29, desc[UR4][R16.64] ;  /* 0x00000004101d7981 */ /* 0x01fea8000c1e1900 */
[----:B--2---:R0:W-:Y:S02]  /*12a0*/  STG.E desc[UR4][R2.64], R29 ;  /* 0x0000001d02007986 */ /* 0x0041e4000c101904 */
.L_x_100:
[----:B------:R-:W-:Y:S05]  /*12b0*/  BSYNC.RECONVERGENT B0 ;  /* 0x0000000000007941 */ /* 0x000fea0003800200 */
.L_x_99:
[----:B------:R-:W-:Y:S01]  /*12c0*/  PLOP3.LUT P4, PT, PT, PT, PT, 0x8, 0x80 ;  /* 0x000000000080781c */ /* 0x000fe20003f8e170 */
[----:B------:R-:W-:Y:S03]  /*12d0*/  BSSY.RECONVERGENT B0, `(.L_x_101) ;  /* 0x0000005000007945 */ /* 0x000fe60003800200 */
[----:B------:R-:W-:Y:S01]  /*12e0*/  P2R R10, PR, RZ, 0x10 ;  /* 0x00000010ff0a7803 */ /* 0x000fe20000000000 */
[----:B------:R-:W-:Y:S08]  /*12f0*/  @P6 BRA `(.L_x_102) ;  /* 0x0000000000086947 */ /* 0x000ff00003800000 */
[----:B01234-:R-:W2:Y:S04]  /*1300*/  LDG.E R29, desc[UR4][R20.64] ;  /* 0x00000004141d7981 */ /* 0x01fea8000c1e1900 */
[----:B--2---:R0:W-:Y:S02]  /*1310*/  STG.E desc[UR4][R2.64+0x20], R29 ;  /* 0x0000201d02007986 */ /* 0x0041e4000c101904 */
.L_x_102:
[----:B------:R-:W-:Y:S05]  /*1320*/  BSYNC.RECONVERGENT B0 ;  /* 0x0000000000007941 */ /* 0x000fea0003800200 */
.L_x_101:
[----:B------:R-:W-:Y:S04]  /*1330*/  BSSY.RECONVERGENT B0, `(.L_x_103) ;  /* 0x0000004000007945 */ /* 0x000fe80003800200 */
[----:B------:R-:W-:Y:S05]  /*1340*/  @P2 BRA `(.L_x_104) ;  /* 0x0000000000082947 */ /* 0x000fea0003800000 */
[----:B01234-:R-:W2:Y:S04]  /*1350*/  LDG.E R29, desc[UR4][R18.64] ;  /* 0x00000004121d7981 */ /* 0x01fea8000c1e1900 */
[----:B--2---:R0:W-:Y:S02]  /*1360*/  STG.E desc[UR4][R2.64+0x40], R29 ;  /* 0x0000401d02007986 */ /* 0x0041e4000c101904 */
.L_x_104:
[----:B------:R-:W-:Y:S05]  /*1370*/  BSYNC.RECONVERGENT B0 ;  /* 0x0000000000007941 */ /* 0x000fea0003800200 */
.L_x_103:
[----:B------:R-:W-:Y:S04]  /*1380*/  BSSY.RECONVERGENT B0, `(.L_x_105) ;  /* 0x0000004000007945 */ /* 0x000fe80003800200 */
[----:B------:R-:W-:Y:S05]  /*1390*/  @P3 BRA `(.L_x_106) ;  /* 0x0000000000083947 */ /* 0x000fea0003800000 */
[----:B01234-:R-:W2:Y:S04]  /*13a0*/  LDG.E R29, desc[UR4][R4.64] ;  /* 0x00000004041d7981 */ /* 0x01fea8000c1e1900 */
[----:B--2---:R0:W-:Y:S02]  /*13b0*/  STG.E desc[UR4][R2.64+0x60], R29 ;  /* 0x0000601d02007986 */ /* 0x0041e4000c101904 */
.L_x_106:
[----:B------:R-:W-:Y:S05]  /*13c0*/  BSYNC.RECONVERGENT B0 ;  /* 0x0000000000007941 */ /* 0x000fea0003800200 */
.L_x_105:
[----:B------:R-:W-:-:S07]  /*13d0*/  VIADD R8, R8, 0x2 ;  /* 0x0000000208087836 */ /* 0x000fce0000000000 */
.L_x_74:
[----:B------:R-:W-:-:S13]  /*13e0*/  ISETP.NE.OR P2, PT, R8, RZ, P4 ;  /* 0x000000ff0800720c */ /* 0x000fda0002745670 */
[----:B------:R-:W-:Y:S05]  /*13f0*/  @!P2 BRA `(.L_x_6) ;  /* 0x0000000000c8a947 */ /* 0x000fea0003800000 */
.L_x_7:
[----:B------:R-:W-:-:S13]  /*1400*/  ISETP.GE.OR P2, PT, R15, R6, P1 ;  /* 0x000000060f00720c */ /* 0x000fda0000f46670 */
.L_x_123:
[-C--:B------:R-:W-:Y:S01]  /*1410*/  ISETP.GE.AND P3, PT, R13, R6.reuse, PT ;  /* 0x000000060d00720c */ /* 0x080fe20003f66270 */
[----:B------:R-:W-:Y:S01]  /*1420*/  BSSY.RECONVERGENT B0, `(.L_x_107) ;  /* 0x0000008000007945 */ /* 0x000fe20003800200 */
[-C--:B------:R-:W-:Y:S02]  /*1430*/  ISETP.GE.AND P4, PT, R11, R6.reuse, PT ;  /* 0x000000060b00720c */ /* 0x080fe40003f86270 */
[-C--:B------:R-:W-:Y:S02]  /*1440*/  ISETP.GE.OR P3, PT, R25, R6.reuse, P3 ;  /* 0x000000061900720c */ /* 0x080fe40001f66670 */
[-C--:B------:R-:W-:Y:S02]  /*1450*/  ISETP.GE.OR P4, PT, R23, R6.reuse, P4 ;  /* 0x000000061700720c */ /* 0x080fe40002786670 */
[----:B------:R-:W-:Y:S01]  /*1460*/  ISETP.GE.OR P5, PT, R27, R6, P0 ;  /* 0x000000061b00720c */ /* 0x000fe200007a6670 */
[----:B------:R-:W-:-:S12]  /*1470*/  @P2 BRA `(.L_x_108) ;  /* 0x0000000000082947 */ /* 0x000fd80003800000 */
[----:B01234-:R-:W2:Y:S04]  /*1480*/  LDG.E R29, desc[UR4][R16.64] ;  /* 0x00000004101d7981 */ /* 0x01fea8000c1e1900 */
[----:B--2---:R0:W-:Y:S02]  /*1490*/  STG.E desc[UR4][R2.64], R29 ;  /* 0x0000001d02007986 */ /* 0x0041e4000c101904 */
.L_x_108:
[----:B------:R-:W-:Y:S05]  /*14a0*/  BSYNC.RECONVERGENT B0 ;  /* 0x0000000000007941 */ /* 0x000fea0003800200 */
.L_x_107:
[----:B------:R-:W-:Y:S04]  /*14b0*/  BSSY.RECONVERGENT B0, `(.L_x_109) ;  /* 0x0000004000007945 */ /* 0x000fe80003800200 */
[----:B------:R-:W-:Y:S05]  /*14c0*/  @P3 BRA `(.L_x_110) ;  /* 0x0000000000083947 */ /* 0x000fea0003800000 */
[----:B01234-:R-:W2:Y:S04]  /*14d0*/  LDG.E R29, desc[UR4][R20.64] ;  /* 0x00000004141d7981 */ /* 0x01fea8000c1e1900 */
[----:B--2---:R0:W-:Y:S02]  /*14e0*/  STG.E desc[UR4][R2.64+0x20], R29 ;  /* 0x0000201d02007986 */ /* 0x0041e4000c101904 */
.L_x_110:
[----:B------:R-:W-:Y:S05]  /*14f0*/  BSYNC.RECONVERGENT B0 ;  /* 0x0000000000007941 */ /* 0x000fea0003800200 */
.L_x_109:
[----:B------:R-:W-:Y:S04]  /*1500*/  BSSY.RECONVERGENT B0, `(.L_x_111) ;  /* 0x0000004000007945 */ /* 0x000fe80003800200 */
[----:B------:R-:W-:Y:S05]  /*1510*/  @P4 BRA `(.L_x_112) ;  /* 0x0000000000084947 */ /* 0x000fea0003800000 */
[----:B01234-:R-:W2:Y:S04]  /*1520*/  LDG.E R29, desc[UR4][R18.64] ;  /* 0x00000004121d7981 */ /* 0x01fea8000c1e1900 */
[----:B--2---:R0:W-:Y:S02]  /*1530*/  STG.E desc[UR4][R2.64+0x40], R29 ;  /* 0x0000401d02007986 */ /* 0x0041e4000c101904 */
.L_x_112:
[----:B------:R-:W-:Y:S05]  /*1540*/  BSYNC.RECONVERGENT B0 ;  /* 0x0000000000007941 */ /* 0x000fea0003800200 */
.L_x_111:
[----:B------:R-:W-:Y:S04]  /*1550*/  BSSY.RECONVERGENT B0, `(.L_x_113) ;  /* 0x0000004000007945 */ /* 0x000fe80003800200 */
[----:B------:R-:W-:Y:S05]  /*1560*/  @P5 BRA `(.L_x_114) ;  /* 0x0000000000085947 */ /* 0x000fea0003800000 */
[----:B01234-:R-:W2:Y:S04]  /*1570*/  LDG.E R29, desc[UR4][R4.64] ;  /* 0x00000004041d7981 */ /* 0x01fea8000c1e1900 */
[----:B--2---:R0:W-:Y:S02]  /*1580*/  STG.E desc[UR4][R2.64+0x60], R29 ;  /* 0x0000601d02007986 */ /* 0x0041e4000c101904 */
.L_x_114:
[----:B------:R-:W-:Y:S05]  /*1590*/  BSYNC.RECONVERGENT B0 ;  /* 0x0000000000007941 */ /* 0x000fea0003800200 */
.L_x_113:
[----:B------:R-:W-:Y:S01]  /*15a0*/  ISETP.GE.OR P2, PT, R15, R6, P1 ;  /* 0x000000060f00720c */ /* 0x000fe20000f46670 */
[----:B------:R-:W-:-:S12]  /*15b0*/  BSSY.RECONVERGENT B0, `(.L_x_115) ;  /* 0x0000004000007945 */ /* 0x000fd80003800200 */
[----:B------:R-:W-:Y:S05]  /*15c0*/  @P2 BRA `(.L_x_116) ;  /* 0x0000000000082947 */ /* 0x000fea0003800000 */
[----:B01234-:R-:W2:Y:S04]  /*15d0*/  LDG.E R29, desc[UR4][R16.64] ;  /* 0x00000004101d7981 */ /* 0x01fea8000c1e1900 */
[----:B--2---:R0:W-:Y:S02]  /*15e0*/  STG.E desc[UR4][R2.64], R29 ;  /* 0x0000001d02007986 */ /* 0x0041e4000c101904 */
.L_x_116:
[----:B------:R-:W-:Y:S05]  /*15f0*/  BSYNC.RECONVERGENT B0 ;  /* 0x0000000000007941 */ /* 0x000fea0003800200 */
.L_x_115:
[----:B------:R-:W-:Y:S04]  /*1600*/  BSSY.RECONVERGENT B0, `(.L_x_117) ;  /* 0x0000004000007945 */ /* 0x000fe80003800200 */
[----:B------:R-:W-:Y:S05]  /*1610*/  @P3 BRA `(.L_x_118) ;  /* 0x0000000000083947 */ /* 0x000fea0003800000 */
[----:B01234-:R-:W2:Y:S04]  /*1620*/  LDG.E R29, desc[UR4][R20.64] ;  /* 0x00000004141d7981 */ /* 0x01fea8000c1e1900 */
[----:B--2---:R0:W-:Y:S02]  /*1630*/  STG.E desc[UR4][R2.64+0x20], R29 ;  /* 0x0000201d02007986 */ /* 0x0041e4000c101904 */
.L_x_118:
[----:B------:R-:W-:Y:S05]  /*1640*/  BSYNC.RECONVERGENT B0 ;  /* 0x0000000000007941 */ /* 0x000fea0003800200 */
.L_x_117:
[----:B------:R-:W-:Y:S04]  /*1650*/  BSSY.RECONVERGENT B0, `(.L_x_119) ;  /* 0x0000004000007945 */ /* 0x000fe80003800200 */
[----:B------:R-:W-:Y:S05]  /*1660*/  @P4 BRA `(.L_x_120) ;  /* 0x0000000000084947 */ /* 0x000fea0003800000 */
[----:B01234-:R-:W2:Y:S04]  /*1670*/  LDG.E R29, desc[UR4][R18.64] ;  /* 0x00000004121d7981 */ /* 0x01fea8000c1e1900 */
[----:B--2---:R0:W-:Y:S02]  /*1680*/  STG.E desc[UR4][R2.64+0x40], R29 ;  /* 0x0000401d02007986 */ /* 0x0041e4000c101904 */
.L_x_120:
[----:B------:R-:W-:Y:S05]  /*1690*/  BSYNC.RECONVERGENT B0 ;  /* 0x0000000000007941 */ /* 0x000fea0003800200 */
.L_x_119:
[----:B------:R-:W-:Y:S04]  /*16a0*/  BSSY.RECONVERGENT B0, `(.L_x_121) ;  /* 0x0000004000007945 */ /* 0x000fe80003800200 */
[----:B------:R-:W-:Y:S05]  /*16b0*/  @P5 BRA `(.L_x_122) ;  /* 0x0000000000085947 */ /* 0x000fea0003800000 */
[----:B01234-:R-:W2:Y:S04]  /*16c0*/  LDG.E R29, desc[UR4][R4.64] ;  /* 0x00000004041d7981 */ /* 0x01fea8000c1e1900 */
[----:B--2---:R0:W-:Y:S02]  /*16d0*/  STG.E desc[UR4][R2.64+0x60], R29 ;  /* 0x0000601d02007986 */ /* 0x0041e4000c101904 */
.L_x_122:
[----:B------:R-:W-:Y:S05]  /*16e0*/  BSYNC.RECONVERGENT B0 ;  /* 0x0000000000007941 */ /* 0x000fea0003800200 */
.L_x_121:
[----:B------:R-:W-:-:S05]  /*16f0*/  VIADD R8, R8, 0x2 ;  /* 0x0000000208087836 */ /* 0x000fca0000000000 */
[----:B------:R-:W-:-:S13]  /*1700*/  ISETP.NE.AND P3, PT, R8, RZ, PT ;  /* 0x000000ff0800720c */ /* 0x000fda0003f65270 */
[----:B------:R-:W-:Y:S05]  /*1710*/  @P3 BRA `(.L_x_123) ;  /* 0xfffffffc003c3947 */ /* 0x000fea000383ffff */
.L_x_6:
[----:B------:R-:W5:Y:S02]  /*1720*/  LDC R4, c[0x0][0x398] ;  /* 0x0000e600ff047b82 */ /* 0x000f640000000800 */
[----:B-----5:R-:W-:-:S04]  /*1730*/  LOP3.LUT R4, R4, 0x1, RZ, 0xc0, !PT ;  /* 0x0000000104047812 */ /* 0x020fc800078ec0ff */
[----:B------:R-:W-:-:S13]  /*1740*/  ISETP.NE.U32.AND P0, PT, R4, 0x1, PT ;  /* 0x000000010400780c */ /* 0x000fda0003f05070 */
[----:B------:R-:W-:Y:S05]  /*1750*/  @P0 EXIT ;  /* 0x000000000000094d */ /* 0x000fea0003800000 */
[----:B------:R-:W5:Y:S01]  /*1760*/  LDC R4, c[0x0][0x390] ;  /* 0x0000e400ff047b82 */ /* 0x000f620000000800 */
[----:B------:R-:W-:Y:S01]  /*1770*/  BSSY.RECONVERGENT B0, `(.L_x_124) ;  /* 0x0000015000007945 */ /* 0x000fe20003800200 */
[----:B-----5:R-:W-:-:S04]  /*1780*/  IMAD R9, R9, R4, RZ ;  /* 0x0000000409097224 */ /* 0x020fc800078e02ff */
[C-C-:B------:R-:W-:Y:S01]  /*1790*/  IMAD R13, R4.reuse, 0x10, R9.reuse ;  /* 0x00000010040d7824 */ /* 0x140fe200078e0209 */
[----:B------:R-:W-:Y:S01]  /*17a0*/  VIMNMX R5, PT, PT, R7, R9, !PT ;  /* 0x0000000907057248 */ /* 0x000fe20007fe0100 */
[C---:B------:R-:W-:Y:S02]  /*17b0*/  IMAD R10, R4.reuse, 0x8, R9 ;  /* 0x00000008040a7824 */ /* 0x040fe400078e0209 */
[--C-:B------:R-:W-:Y:S01]  /*17c0*/  IMAD R4, R4, 0x8, R13.reuse ;  /* 0x0000000804047824 */ /* 0x100fe200078e020d */
[----:B------:R-:W-:Y:S02]  /*17d0*/  ISETP.GE.AND P0, PT, R5, R6, PT ;  /* 0x000000060500720c */ /* 0x000fe40003f06270 */
[C---:B------:R-:W-:Y:S02]  /*17e0*/  VIADDMNMX R11, R7.reuse, 0x8, R10, !PT ;  /* 0x00000008070b7846 */ /* 0x040fe4000780010a */
[C---:B------:R-:W-:Y:S02]  /*17f0*/  VIADDMNMX R15, R7.reuse, 0x10, R13, !PT ;  /* 0x00000010070f7846 */ /* 0x040fe4000780010d */
[----:B------:R-:W-:-:S02]  /*1800*/  VIADDMNMX R7, R7, 0x18, R4, !PT ;  /* 0x0000001807077846 */ /* 0x000fc40007800104 */
[-C--:B------:R-:W-:Y:S02]  /*1810*/  ISETP.GE.AND P1, PT, R11, R6.reuse, PT ;  /* 0x000000060b00720c */ /* 0x080fe40003f26270 */
[-C--:B------:R-:W-:Y:S02]  /*1820*/  ISETP.GE.AND P2, PT, R15, R6.reuse, PT ;  /* 0x000000060f00720c */ /* 0x080fe40003f46270 */
[----:B------:R-:W-:Y:S01]  /*1830*/  ISETP.GE.AND P3, PT, R7, R6, PT ;  /* 0x000000060700720c */ /* 0x000fe20003f66270 */
[----:B------:R-:W-:-:S12]  /*1840*/  @P0 BRA `(.L_x_125) ;  /* 0x00000000001c0947 */ /* 0x000fd80003800000 */
[----:B------:R-:W-:-:S05]  /*1850*/  IMAD.IADD R5, R0, 0x1, R9 ;  /* 0x0000000100057824 */ /* 0x000fca00078e0209 */
[----:B------:R-:W-:-:S13]  /*1860*/  ISETP.GE.AND P0, PT, R5, R6, PT ;  /* 0x000000060500720c */ /* 0x000fda0003f06270 */
[----:B------:R-:W-:Y:S05]  /*1870*/  @P0 BRA `(.L_x_125) ;  /* 0x0000000000100947 */ /* 0x000fea0003800000 */
[----:B------:R-:W5:Y:S02]  /*1880*/  LDC.64 R8, c[0x0][0x380] ;  /* 0x0000e000ff087b82 */ /* 0x000f640000000a00 */
[----:B-----5:R-:W-:-:S06]  /*1890*/  IMAD.WIDE R8, R5, 0x4, R8 ;  /* 0x0000000405087825 */ /* 0x020fcc00078e0208 */
[----:B------:R-:W5:Y:S04]  /*18a0*/  LDG.E R9, desc[UR4][R8.64] ;  /* 0x0000000408097981 */ /* 0x000f68000c1e1900 */
[----:B-----5:R0:W-:Y:S02]  /*18b0*/  STG.E desc[UR4][R2.64], R9 ;  /* 0x0000000902007986 */ /* 0x0201e4000c101904 */
.L_x_125:
[----:B------:R-:W-:Y:S05]  /*18c0*/  BSYNC.RECONVERGENT B0 ;  /* 0x0000000000007941 */ /* 0x000fea0003800200 */
.L_x_124:
[----:B------:R-:W-:Y:S04]  /*18d0*/  BSSY.RECONVERGENT B0, `(.L_x_126) ;  /* 0x0000009000007945 */ /* 0x000fe80003800200 */
[----:B------:R-:W-:Y:S05]  /*18e0*/  @P1 BRA `(.L_x_127) ;  /* 0x00000000001c1947 */ /* 0x000fea0003800000 */
[----:B------:R-:W-:-:S05]  /*18f0*/  IMAD.IADD R5, R0, 0x1, R10 ;  /* 0x0000000100057824 */ /* 0x000fca00078e020a */
[----:B------:R-:W-:-:S13]  /*1900*/  ISETP.GE.AND P0, PT, R5, R6, PT ;  /* 0x000000060500720c */ /* 0x000fda0003f06270 */
[----:B------:R-:W-:Y:S05]  /*1910*/  @P0 BRA `(.L_x_127) ;  /* 0x0000000000100947 */ /* 0x000fea0003800000 */
[----:B0-----:R-:W0:Y:S02]  /*1920*/  LDC.64 R8, c[0x0][0x380] ;  /* 0x0000e000ff087b82 */ /* 0x001e240000000a00 */
[----:B0-----:R-:W-:-:S06]  /*1930*/  IMAD.WIDE R8, R5, 0x4, R8 ;  /* 0x0000000405087825 */ /* 0x001fcc00078e0208 */
[----:B------:R-:W5:Y:S04]  /*1940*/  LDG.E R9, desc[UR4][R8.64] ;  /* 0x0000000408097981 */ /* 0x000f68000c1e1900 */
[----:B-----5:R0:W-:Y:S02]  /*1950*/  STG.E desc[UR4][R2.64+0x20], R9 ;  /* 0x0000200902007986 */ /* 0x0201e4000c101904 */
.L_x_127:
[----:B------:R-:W-:Y:S05]  /*1960*/  BSYNC.RECONVERGENT B0 ;  /* 0x0000000000007941 */ /* 0x000fea0003800200 */
.L_x_126:
        /* <DEDUP_REMOVED lines=9> */
.L_x_129:
[----:B------:R-:W-:Y:S05]  /*1a00*/  BSYNC.RECONVERGENT B0 ;  /* 0x0000000000007941 */ /* 0x000fea0003800200 */
.L_x_128:
[----:B------:R-:W-:Y:S05]  /*1a10*/  @P3 EXIT ;  /* 0x000000000000394d */ /* 0x000fea0003800000 */
[----:B------:R-:W-:-:S05]  /*1a20*/  IMAD.IADD R7, R0, 0x1, R4 ;  /* 0x0000000100077824 */ /* 0x000fca00078e0204 */
[----:B------:R-:W-:-:S13]  /*1a30*/  ISETP.GE.AND P0, PT, R7, R6, PT ;  /* 0x000000060700720c */ /* 0x000fda0003f06270 */
[----:B------:R-:W-:Y:S05]  /*1a40*/  @P0 EXIT ;  /* 0x000000000000094d */ /* 0x000fea0003800000 */
[----:B------:R-:W5:Y:S02]  /*1a50*/  LDC.64 R4, c[0x0][0x380] ;  /* 0x0000e000ff047b82 */ /* 0x000f640000000a00 */
[----:B-----5:R-:W-:-:S06]  /*1a60*/  IMAD.WIDE R4, R7, 0x4, R4 ;  /* 0x0000000407047825 */ /* 0x020fcc00078e0204 */
[----:B------:R-:W5:Y:S04]  /*1a70*/  LDG.E R5, desc[UR4][R4.64] ;  /* 0x0000000404057981 */ /* 0x000f68000c1e1900 */
[----:B-----5:R-:W-:Y:S01]  /*1a80*/  STG.E desc[UR4][R2.64+0x60], R5 ;  /* 0x0000600502007986 */ /* 0x020fe2000c101904 */
[----:B------:R-:W-:Y:S05]  /*1a90*/  EXIT ;  /* 0x000000000000794d */ /* 0x000fea0003800000 */
.L_x_130:
        /* <DEDUP_REMOVED lines=14> */
.L_x_171:


//--------------------- .text._Z4copyPfS_iii      --------------------------
	.section	.text._Z4copyPfS_iii,"ax",@progbits
	.align	128
        .global         _Z4copyPfS_iii
        .type           _Z4copyPfS_iii,@function
        .size           _Z4copyPfS_iii,(.L_x_172 - _Z4copyPfS_iii)
        .other          _Z4copyPfS_iii,@"STO_CUDA_ENTRY STV_DEFAULT"
_Z4copyPfS_iii:
.text._Z4copyPfS_iii:
[----:B------:R-:W-:Y:S08]  /*0000*/  LDC R1, c[0x0][0x37c] ;  /* 0x0000df00ff017b82 */ /* 0x000ff00000000800 */
[----:B------:R-:W0:Y:S01]  /*0010*/  LDC R20, c[0x0][0x398] ;  /* 0x0000e600ff147b82 */ /* 0x000e220000000800 */
[----:B------:R-:W1:Y:S01]  /*0020*/  S2R R2, SR_CTAID.Y ;  /* 0x0000000000027919 */ /* 0x000e620000002600 */
[----:B------:R-:W2:Y:S01]  /*0030*/  S2R R3, SR_TID.Y ;  /* 0x0000000000037919 */ /* 0x000ea20000002200 */
[----:B0-----:R-:W-:-:S13]  /*0040*/  ISETP.GE.AND P0, PT, R20, 0x1, PT ;  /* 0x000000011400780c */ /* 0x001fda0003f06270 */
[----:B-12---:R-:W-:Y:S05]  /*0050*/  @!P0 EXIT ;  /* 0x000000000000894d */ /* 0x006fea0003800000 */
[----:B------:R-:W0:Y:S01]  /*0060*/  S2R R0, SR_TID.X ;  /* 0x0000000000007919 */ /* 0x000e220000002100 */
[----:B------:R-:W1:Y:S01]  /*0070*/  LDC.64 R4, c[0x0][0x390] ;  /* 0x0000e400ff047b82 */ /* 0x000e620000000a00 */
[----:B------:R-:W-:Y:S01]  /*0080*/  ISETP.GE.U32.AND P0, PT, R20, 0x4, PT ;  /* 0x000000041400780c */ /* 0x000fe20003f06070 */
[----:B------:R-:W2:Y:S01]  /*0090*/  LDCU.64 UR4, c[0x0][0x358] ;  /* 0x00006b00ff0477ac */ /* 0x000ea20008000a00 */
[----:B------:R-:W0:Y:S01]  /*00a0*/  S2R R7, SR_CTAID.X ;  /* 0x0000000000077919 */ /* 0x000e220000002500 */
[----:B------:R-:W-:Y:S02]  /*00b0*/  LEA R2, R2, R3, 0x5 ;  /* 0x0000000302027211 */ /* 0x000fe400078e28ff */
[----:B------:R-:W-:Y:S02]  /*00c0*/  LOP3.LUT R22, R20, 0x3, RZ, 0xc0, !PT ;  /* 0x0000000314167812 */ /* 0x000fe400078ec0ff */
[----:B0-----:R-:W-:Y:S01]  /*00d0*/  LEA R3, R7, R0, 0x5 ;  /* 0x0000000007037211 */ /* 0x001fe200078e28ff */
[----:B-1----:R-:W-:-:S05]  /*00e0*/  IMAD R0, R5, R4, RZ ;  /* 0x0000000405007224 */ /* 0x002fca00078e02ff */
[----:B--2---:R-:W-:Y:S05]  /*00f0*/  @!P0 BRA `(.L_x_131) ;  /* 0x0000000400788947 */ /* 0x004fea0003800000 */
[----:B------:R-:W0:Y:S01]  /*0100*/  LDC.64 R16, c[0x0][0x380] ;  /* 0x0000e000ff107b82 */ /* 0x000e220000000a00 */
[----:B------:R-:W-:Y:S01]  /*0110*/  IMAD R7, R2, R4, R3 ;  /* 0x0000000402077224 */ /* 0x000fe200078e0203 */
[----:B------:R-:W-:-:S04]  /*0120*/  LOP3.LUT R20, R20, 0x7ffffffc, RZ, 0xc0, !PT ;  /* 0x7ffffffc14147812 */ /* 0x000fc800078ec0ff */
[CC--:B------:R-:W-:Y:S02]  /*0130*/  LEA R23, R4.reuse, R7.reuse, 0x4 ;  /* 0x0000000704177211 */ /* 0x0c0fe400078e20ff */
[----:B------:R-:W1:Y:S01]  /*0140*/  LDC.64 R18, c[0x0][0x388] ;  /* 0x0000e200ff127b82 */ /* 0x000e620000000a00 */
[C---:B------:R-:W-:Y:S02]  /*0150*/  LEA R21, R4.reuse, R7, 0x3 ;  /* 0x0000000704157211 */ /* 0x040fe400078e18ff */
[----:B------:R-:W-:Y:S02]  /*0160*/  LEA R25, R4, R23, 0x3 ;  /* 0x0000001704197211 */ /* 0x000fe400078e18ff */
[C---:B------:R-:W-:Y:S02]  /*0170*/  ISETP.GE.AND P0, PT, R7.reuse, R0, PT ;  /* 0x000000000700720c */ /* 0x040fe40003f06270 */
[----:B------:R-:W-:Y:S01]  /*0180*/  IADD3 R20, PT, PT, -R20, RZ, RZ ;  /* 0x000000ff14147210 */ /* 0x000fe20007ffe1ff */
[----:B0-----:R-:W-:-:S04]  /*0190*/  IMAD.WIDE R4, R7, 0x4, R16 ;  /* 0x0000000407047825 */ /* 0x001fc800078e0210 */
[----:B------:R-:W-:-:S04]  /*01a0*/  IMAD.WIDE R8, R21, 0x4, R16 ;  /* 0x0000000415087825 */ /* 0x000fc800078e0210 */
[----:B-1----:R-:W-:-:S04]  /*01b0*/  IMAD.WIDE R6, R7, 0x4, R18 ;  /* 0x0000000407067825 */ /* 0x002fc800078e0212 */
[----:B------:R-:W-:-:S04]  /*01c0*/  IMAD.WIDE R10, R23, 0x4, R16 ;  /* 0x00000004170a7825 */ /* 0x000fc800078e0210 */
[----:B------:R-:W-:-:S04]  /*01d0*/  IMAD.WIDE R12, R21, 0x4, R18 ;  /* 0x00000004150c7825 */ /* 0x000fc800078e0212 */
[----:B------:R-:W-:-:S04]  /*01e0*/  IMAD.WIDE R14, R23, 0x4, R18 ;  /* 0x00000004170e7825 */ /* 0x000fc800078e0212 */
[----:B------:R-:W-:-:S04]  /*01f0*/  IMAD.WIDE R16, R25, 0x4, R16 ;  /* 0x0000000419107825 */ /* 0x000fc800078e0210 */
[----:B------:R-:W-:-:S07]  /*0200*/  IMAD.WIDE R18, R25, 0x4, R18 ;  /* 0x0000000419127825 */ /* 0x000fce00078e0212 */
.L_x_158:
[----:B01234-:R-:W2:Y:S01]  /*0210*/  @!P0 LDG.E R27, desc[UR4][R4.64] ;  /* 0x00000004041b8981 */ /* 0x01fea2000c1e1900 */
[-C--:B------:R-:W-:Y:S02]  /*0220*/  ISETP.GE.AND P1, PT, R21, R0.reuse, PT ;  /* 0x000000001500720c */ /* 0x080fe40003f26270 */
[-C--:B------:R-:W-:Y:S01]  /*0230*/  ISETP.GE.AND P2, PT, R23, R0.reuse, PT ;  /* 0x000000001700720c */ /* 0x080fe20003f46270 */
[----:B--2---:R0:W-:Y:S10]  /*0240*/  @!P0 STG.E desc[UR4][R6.64], R27 ;  /* 0x0000001b06008986 */ /* 0x0041f4000c101904 */
[----:B------:R-:W2:Y:S04]  /*0250*/  @!P1 LDG.E R29, desc[UR4][R8.64] ;  /* 0x00000004081d9981 */ /* 0x000ea8000c1e1900 */
[----:B--2---:R0:W-:Y:S04]  /*0260*/  @!P1 STG.E desc[UR4][R12.64], R29 ;  /* 0x0000001d0c009986 */ /* 0x0041e8000c101904 */
[----:B------:R-:W2:Y:S01]  /*0270*/  @!P2 LDG.E R24, desc[UR4][R10.64] ;  /* 0x000000040a18a981 */ /* 0x000ea2000c1e1900 */
[----:B------:R-:W-:Y:S01]  /*0280*/  ISETP.GE.AND P3, PT, R25, R0, PT ;  /* 0x000000001900720c */ /* 0x000fe20003f66270 */
[----:B------:R-:W-:Y:S01]  /*0290*/  BSSY.RECONVERGENT B0, `(.L_x_132) ;  /* 0x0000007000007945 */ /* 0x000fe20003800200 */
[----:B------:R-:W-:-:S04]  /*02a0*/  IADD3 R20, PT, PT, R20, 0x4, RZ ;  /* 0x0000000414147810 */ /* 0x000fc80007ffe0ff */
[----:B------:R-:W-:Y:S01]  /*02b0*/  ISETP.NE.AND P4, PT, R20, RZ, PT ;  /* 0x000000ff1400720c */ /* 0x000fe20003f85270 */
[----:B--2---:R0:W-:Y:S06]  /*02c0*/  @!P2 STG.E desc[UR4][R14.64], R24 ;  /* 0x000000180e00a986 */ /* 0x0041ec000c101904 */
[----:B------:R-:W-:Y:S06]  /*02d0*/  @P3 BRA `(.L_x_133) ;  /* 0x0000000000083947 */ /* 0x000fec0003800000 */
[----:B0-----:R-:W2:Y:S04]  /*02e0*/  LDG.E R27, desc[UR4][R16.64] ;  /* 0x00000004101b7981 */ /* 0x001ea8000c1e1900 */
[----:B--2---:R1:W-:Y:S02]  /*02f0*/  STG.E desc[UR4][R18.64], R27 ;  /* 0x0000001b12007986 */ /* 0x0043e4000c101904 */
.L_x_133:
[----:B------:R-:W-:Y:S05]  /*0300*/  BSYNC.RECONVERGENT B0 ;  /* 0x0000000000007941 */ /* 0x000fea0003800200 */
.L_x_132:
[----:B------:R-:W-:Y:S04]  /*0310*/  BSSY.RECONVERGENT B0, `(.L_x_134) ;  /* 0x0000004000007945 */ /* 0x000fe80003800200 */
[----:B------:R-:W-:Y:S05]  /*0320*/  @P0 BRA `(.L_x_135) ;  /* 0x0000000000080947 */ /* 0x000fea0003800000 */
[----:B01----:R-:W2:Y:S04]  /*0330*/  LDG.E R27, desc[UR4][R4.64] ;  /* 0x00000004041b7981 */ /* 0x003ea8000c1e1900 */
[----:B--2---:R2:W-:Y:S02]  /*0340*/  STG.E desc[UR4][R6.64], R27 ;  /* 0x0000001b06007986 */ /* 0x0045e4000c101904 */
.L_x_135:
[----:B------:R-:W-:Y:S05]  /*0350*/  BSYNC.RECONVERGENT B0 ;  /* 0x0000000000007941 */ /* 0x000fea0003800200 */
.L_x_134:
[----:B------:R-:W-:Y:S04]  /*0360*/  BSSY.RECONVERGENT B0, `(.L_x_136) ;  /* 0x0000004000007945 */ /* 0x000fe80003800200 */
[----:B------:R-:W-:Y:S05]  /*0370*/  @P1 BRA `(.L_x_137) ;  /* 0x0000000000081947 */ /* 0x000fea0003800000 */
[----:B012---:R-:W2:Y:S04]  /*0380*/  LDG.E R27, desc[UR4][R8.64] ;  /* 0x00000004081b7981 */ /* 0x007ea8000c1e1900 */
[----:B--2---:R3:W-:Y:S02]  /*0390*/  STG.E desc[UR4][R12.64], R27 ;  /* 0x0000001b0c007986 */ /* 0x0047e4000c101904 */
.L_x_137:
[----:B------:R-:W-:Y:S05]  /*03a0*/  BSYNC.RECONVERGENT B0 ;  /* 0x0000000000007941 */ /* 0x000fea0003800200 */
.L_x_136:
[----:B------:R-:W-:Y:S04]  /*03b0*/  BSSY.RECONVERGENT B0, `(.L_x_138) ;  /* 0x0000004000007945 */ /* 0x000fe80003800200 */
[----:B------:R-:W-:Y:S05]  /*03c0*/  @P2 BRA `(.L_x_139) ;  /* 0x0000000000082947 */ /* 0x000fea0003800000 */
[----:B0123--:R-:W2:Y:S04]  /*03d0*/  LDG.E R27, desc[UR4][R10.64] ;  /* 0x000000040a1b7981 */ /* 0x00fea8000c1e1900 */
[----:B--2---:R4:W-:Y:S02]  /*03e0*/  STG.E desc[UR4][R14.64], R27 ;  /* 0x0000001b0e007986 */ /* 0x0049e4000c101904 */
.L_x_139:
[----:B------:R-:W-:Y:S05]  /*03f0*/  BSYNC.RECONVERGENT B0 ;  /* 0x0000000000007941 */ /* 0x000fea0003800200 */
.L_x_138:
[----:B------:R-:W-:Y:S04]  /*0400*/  BSSY.RECONVERGENT B0, `(.L_x_140) ;  /* 0x0000004000007945 */ /* 0x000fe80003800200 */
[----:B------:R-:W-:Y:S05]  /*0410*/  @P3 BRA `(.L_x_141) ;  /* 0x0000000000083947 */ /* 0x000fea0003800000 */
[----:B01234-:R-:W2:Y:S04]  /*0420*/  LDG.E R27, desc[UR4][R16.64] ;  /* 0x00000004101b7981 */ /* 0x01fea8000c1e1900 */
[----:B--2---:R0:W-:Y:S02]  /*0430*/  STG.E desc[UR4][R18.64], R27 ;  /* 0x0000001b12007986 */ /* 0x0041e4000c101904 */
.L_x_141:
[----:B------:R-:W-:Y:S05]  /*0440*/  BSYNC.RECONVERGENT B0 ;  /* 0x0000000000007941 */ /* 0x000fea0003800200 */
.L_x_140:
[----:B------:R-:W-:Y:S04]  /*0450*/  BSSY.RECONVERGENT B0, `(.L_x_142) ;  /* 0x0000004000007945 */ /* 0x000fe80003800200 */
[----:B------:R-:W-:Y:S05]  /*0460*/  @P0 BRA `(.L_x_143) ;  /* 0x0000000000080947 */ /* 0x000fea0003800000 */
[----:B01234-:R-:W2:Y:S04]  /*0470*/  LDG.E R27, desc[UR4][R4.64] ;  /* 0x00000004041b7981 */ /* 0x01fea8000c1e1900 */
[----:B--2---:R0:W-:Y:S02]  /*0480*/  STG.E desc[UR4][R6.64], R27 ;  /* 0x0000001b06007986 */ /* 0x0041e4000c101904 */
.L_x_143:
[----:B------:R-:W-:Y:S05]  /*0490*/  BSYNC.RECONVERGENT B0 ;  /* 0x0000000000007941 */ /* 0x000fea0003800200 */
.L_x_142:
[----:B------:R-:W-:Y:S04]  /*04a0*/  BSSY.RECONVERGENT B0, `(.L_x_144) ;  /* 0x0000004000007945 */ /* 0x000fe80003800200 */
[----:B------:R-:W-:Y:S05]  /*04b0*/  @P1 BRA `(.L_x_145) ;  /* 0x0000000000081947 */ /* 0x000fea0003800000 */
[----:B01234-:R-:W2:Y:S04]  /*04c0*/  LDG.E R27, desc[UR4][R8.64] ;  /* 0x00000004081b7981 */ /* 0x01fea8000c1e1900 */
[----:B--2---:R0:W-:Y:S02]  /*04d0*/  STG.E desc[UR4][R12.64], R27 ;  /* 0x0000001b0c007986 */ /* 0x0041e4000c101904 */
.L_x_145:
[----:B------:R-:W-:Y:S05]  /*04e0*/  BSYNC.RECONVERGENT B0 ;  /* 0x0000000000007941 */ /* 0x000fea0003800200 */
.L_x_144:
[----:B------:R-:W-:Y:S04]  /*04f0*/  BSSY.RECONVERGENT B0, `(.L_x_146) ;  /* 0x0000004000007945 */ /* 0x000fe80003800200 */
[----:B------:R-:W-:Y:S05]  /*0500*/  @P2 BRA `(.L_x_147) ;  /* 0x0000000000082947 */ /* 0x000fea0003800000 */
[----:B01234-:R-:W2:Y:S04]  /*0510*/  LDG.E R27, desc[UR4][R10.64] ;  /* 0x000000040a1b7981 */ /* 0x01fea8000c1e1900 */
[----:B--2---:R0:W-:Y:S02]  /*0520*/  STG.E desc[UR4][R14.64], R27 ;  /* 0x0000001b0e007986 */ /* 0x0041e4000c101904 */
.L_x_147:
[----:B------:R-:W-:Y:S05]  /*0530*/  BSYNC.RECONVERGENT B0 ;  /* 0x0000000000007941 */ /* 0x000fea0003800200 */
.L_x_146:
[----:B------:R-:W-:Y:S04]  /*0540*/  BSSY.RECONVERGENT B0, `(.L_x_148) ;  /* 0x0000004000007945 */ /* 0x000fe80003800200 */
[----:B------:R-:W-:Y:S05]  /*0550*/  @P3 BRA `(.L_x_149) ;  /* 0x0000000000083947 */ /* 0x000fea0003800000 */
[----:B01234-:R-:W2:Y:S04]  /*0560*/  LDG.E R27, desc[UR4][R16.64] ;  /* 0x00000004101b7981 */ /* 0x01fea8000c1e1900 */
[----:B--2---:R0:W-:Y:S02]  /*0570*/  STG.E desc[UR4][R18.64], R27 ;  /* 0x0000001b12007986 */ /* 0x0041e4000c101904 */
.L_x_149:
[----:B------:R-:W-:Y:S05]  /*0580*/  BSYNC.RECONVERGENT B0 ;  /* 0x0000000000007941 */ /* 0x000fea0003800200 */
.L_x_148:
[----:B------:R-:W-:Y:S04]  /*0590*/  BSSY.RECONVERGENT B0, `(.L_x_150) ;  /* 0x0000004000007945 */ /* 0x000fe80003800200 */
[----:B------:R-:W-:Y:S05]  /*05a0*/  @P0 BRA `(.L_x_151) ;  /* 0x0000000000080947 */ /* 0x000fea0003800000 */
[----:B01234-:R-:W2:Y:S04]  /*05b0*/  LDG.E R27, desc[UR4][R4.64] ;  /* 0x00000004041b7981 */ /* 0x01fea8000c1e1900 */
[----:B--2---:R0:W-:Y:S02]  /*05c0*/  STG.E desc[UR4][R6.64], R27 ;  /* 0x0000001b06007986 */ /* 0x0041e4000c101904 */
.L_x_151:
[----:B------:R-:W-:Y:S05]  /*05d0*/  BSYNC.RECONVERGENT B0 ;  /* 0x0000000000007941 */ /* 0x000fea0003800200 */
.L_x_150:
[----:B------:R-:W-:Y:S04]  /*05e0*/  BSSY.RECONVERGENT B0, `(.L_x_152) ;  /* 0x0000004000007945 */ /* 0x000fe80003800200 */
[----:B------:R-:W-:Y:S05]  /*05f0*/  @P1 BRA `(.L_x_153) ;  /* 0x0000000000081947 */ /* 0x000fea0003800000 */
[----:B01234-:R-:W2:Y:S04]  /*0600*/  LDG.E R27, desc[UR4][R8.64] ;  /* 0x00000004081b7981 */ /* 0x01fea8000c1e1900 */
[----:B--2---:R0:W-:Y:S02]  /*0610*/  STG.E desc[UR4][R12.64], R27 ;  /* 0x0000001b0c007986 */ /* 0x0041e4000c101904 */
.L_x_153:
[----:B------:R-:W-:Y:S05]  /*0620*/  BSYNC.RECONVERGENT B0 ;  /* 0x0000000000007941 */ /* 0x000fea0003800200 */
.L_x_152:
[----:B------:R-:W-:Y:S04]  /*0630*/  BSSY.RECONVERGENT B0, `(.L_x_154) ;  /* 0x0000004000007945 */ /* 0x000fe80003800200 */
[----:B------:R-:W-:Y:S05]  /*0640*/  @P2 BRA `(.L_x_155) ;  /* 0x0000000000082947 */ /* 0x000fea0003800000 */
[----:B01234-:R-:W2:Y:S04]  /*0650*/  LDG.E R27, desc[UR4][R10.64] ;  /* 0x000000040a1b7981 */ /* 0x01fea8000c1e1900 */
[----:B--2---:R0:W-:Y:S02]  /*0660*/  STG.E desc[UR4][R14.64], R27 ;  /* 0x0000001b0e007986 */ /* 0x0041e4000c101904 */
.L_x_155:
[----:B------:R-:W-:Y:S05]  /*0670*/  BSYNC.RECONVERGENT B0 ;  /* 0x0000000000007941 */ /* 0x000fea0003800200 */
.L_x_154:
[----:B------:R-:W-:Y:S04]  /*0680*/  BSSY.RECONVERGENT B0, `(.L_x_156) ;  /* 0x0000004000007945 */ /* 0x000fe80003800200 */
[----:B------:R-:W-:Y:S05]  /*0690*/  @P3 BRA `(.L_x_157) ;  /* 0x0000000000083947 */ /* 0x000fea0003800000 */
[----:B01234-:R-:W2:Y:S04]  /*06a0*/  LDG.E R27, desc[UR4][R16.64] ;  /* 0x00000004101b7981 */ /* 0x01fea8000c1e1900 */
[----:B--2---:R0:W-:Y:S02]  /*06b0*/  STG.E desc[UR4][R18.64], R27 ;  /* 0x0000001b12007986 */ /* 0x0041e4000c101904 */
.L_x_157:
[----:B------:R-:W-:Y:S05]  /*06c0*/  BSYNC.RECONVERGENT B0 ;  /* 0x0000000000007941 */ /* 0x000fea0003800200 */
.L_x_156:
[----:B------:R-:W-:Y:S05]  /*06d0*/  @P4 BRA `(.L_x_158) ;  /* 0xfffffff800cc4947 */ /* 0x000fea000383ffff */
.L_x_131:
[----:B------:R-:W-:-:S13]  /*06e0*/  ISETP.NE.AND P0, PT, R22, RZ, PT ;  /* 0x000000ff1600720c */ /* 0x000fda0003f05270 */
[----:B------:R-:W-:Y:S05]  /*06f0*/  @!P0 EXIT ;  /* 0x000000000000894d */ /* 0x000fea0003800000 */
[----:B------:R-:W-:-:S13]  /*0700*/  ISETP.NE.AND P0, PT, R22, 0x1, PT ;  /* 0x000000011600780c */ /* 0x000fda0003f05270 */
[----:B------:R-:W-:Y:S05]  /*0710*/  @!P0 BRA `(.L_x_159) ;  /* 0x0000000400148947 */ /* 0x000fea0003800000 */
[----:B------:R-:W5:Y:S08]  /*0720*/  LDC R4, c[0x0][0x390] ;  /* 0x0000e400ff047b82 */ /* 0x000f700000000800 */
[----:B0-2---:R-:W0:Y:S08]  /*0730*/  LDC.64 R6, c[0x0][0x380] ;  /* 0x0000e000ff067b82 */ /* 0x005e300000000a00 */
[----:B------:R-:W2:Y:S01]  /*0740*/  LDC.64 R10, c[0x0][0x388] ;  /* 0x0000e200ff0a7b82 */ /* 0x000ea20000000a00 */
[----:B-----5:R-:W-:-:S07]  /*0750*/  IMAD R5, R2, R4, R3 ;  /* 0x0000000402057224 */ /* 0x020fce00078e0203 */
[----:B---3--:R-:W3:Y:S01]  /*0760*/  LDC.64 R12, c[0x0][0x380] ;  /* 0x0000e000ff0c7b82 */ /* 0x008ee20000000a00 */
[----:B------:R-:W-:-:S07]  /*0770*/  ISETP.GE.AND P0, PT, R5, R0, PT ;  /* 0x000000000500720c */ /* 0x000fce0003f06270 */
[----:B----4-:R-:W4:Y:S08]  /*0780*/  LDC.64 R14, c[0x0][0x388] ;  /* 0x0000e200ff0e7b82 */ /* 0x010f300000000a00 */
[----:B------:R-:W5:Y:S01]  /*0790*/  LDC.64 R16, c[0x0][0x380] ;  /* 0x0000e000ff107b82 */ /* 0x000f620000000a00 */
[----:B0-----:R-:W-:-:S05]  /*07a0*/  @!P0 IMAD.WIDE R8, R5, 0x4, R6 ;  /* 0x0000000405088825 */ /* 0x001fca00078e0206 */
[----:B------:R0:W4:Y:S01]  /*07b0*/  @!P0 LDG.E R21, desc[UR4][R8.64] ;  /* 0x0000000408158981 */ /* 0x000122000c1e1900 */
[----:B------:R-:W-:Y:S01]  /*07c0*/  LEA R7, R4, R5, 0x3 ;  /* 0x0000000504077211 */ /* 0x000fe200078e18ff */
[----:B--2---:R-:W-:Y:S01]  /*07d0*/  @!P0 IMAD.WIDE R10, R5, 0x4, R10 ;  /* 0x00000004050a8825 */ /* 0x004fe200078e020a */
[----:B-1----:R-:W1:Y:S02]  /*07e0*/  LDC.64 R18, c[0x0][0x388] ;  /* 0x0000e200ff127b82 */ /* 0x002e640000000a00 */
[----:B------:R-:W-:-:S13]  /*07f0*/  ISETP.GE.AND P1, PT, R7, R0, PT ;  /* 0x000000000700720c */ /* 0x000fda0003f26270 */
[----:B---3--:R-:W-:Y:S01]  /*0800*/  @!P1 IMAD.WIDE R12, R7, 0x4, R12 ;  /* 0x00000004070c9825 */ /* 0x008fe200078e020c */
[C---:B0-----:R-:W-:Y:S01]  /*0810*/  LEA R9, R4.reuse, R5, 0x4 ;  /* 0x0000000504097211 */ /* 0x041fe200078e20ff */
[----:B----4-:R0:W-:Y:S04]  /*0820*/  @!P0 STG.E desc[UR4][R10.64], R21 ;  /* 0x000000150a008986 */ /* 0x0101e8000c101904 */
[----:B------:R2:W3:Y:S01]  /*0830*/  @!P1 LDG.E R23, desc[UR4][R12.64] ;  /* 0x000000040c179981 */ /* 0x0004e2000c1e1900 */
[-C--:B------:R-:W-:Y:S01]  /*0840*/  ISETP.GE.AND P2, PT, R9, R0.reuse, PT ;  /* 0x000000000900720c */ /* 0x080fe20003f46270 */
[----:B------:R-:W-:Y:S01]  /*0850*/  @!P1 IMAD.WIDE R14, R7, 0x4, R14 ;  /* 0x00000004070e9825 */ /* 0x000fe200078e020e */
[----:B0-----:R-:W0:Y:S11]  /*0860*/  LDC.64 R20, c[0x0][0x380] ;  /* 0x0000e000ff147b82 */ /* 0x001e360000000a00 */
[----:B-----5:R-:W-:Y:S01]  /*0870*/  @!P2 IMAD.WIDE R16, R9, 0x4, R16 ;  /* 0x000000040910a825 */ /* 0x020fe200078e0210 */
[----:B------:R-:W-:Y:S01]  /*0880*/  LEA R11, R4, R9, 0x3 ;  /* 0x00000009040b7211 */ /* 0x000fe200078e18ff */
[----:B--2---:R-:W2:Y:S01]  /*0890*/  LDC.64 R12, c[0x0][0x388] ;  /* 0x0000e200ff0c7b82 */ /* 0x004ea20000000a00 */
[----:B---3--:R3:W-:Y:S04]  /*08a0*/  @!P1 STG.E desc[UR4][R14.64], R23 ;  /* 0x000000170e009986 */ /* 0x0087e8000c101904 */
[----:B------:R-:W4:Y:S01]  /*08b0*/  @!P2 LDG.E R17, desc[UR4][R16.64] ;  /* 0x000000041011a981 */ /* 0x000f22000c1e1900 */
[----:B------:R-:W-:Y:S01]  /*08c0*/  ISETP.GE.AND P3, PT, R11, R0, PT ;  /* 0x000000000b00720c */ /* 0x000fe20003f66270 */
[----:B-1----:R-:W-:-:S12]  /*08d0*/  @!P2 IMAD.WIDE R18, R9, 0x4, R18 ;  /* 0x000000040912a825 */ /* 0x002fd800078e0212 */
[C---:B0-----:R-:W-:Y:S01]  /*08e0*/  @!P3 IMAD.WIDE R20, R11.reuse, 0x4, R20 ;  /* 0x000000040b14b825 */ /* 0x041fe200078e0214 */
[----:B----4-:R3:W-:Y:S05]  /*08f0*/  @!P2 STG.E desc[UR4][R18.64], R17 ;  /* 0x000000111200a986 */ /* 0x0107ea000c101904 */
[----:B------:R-:W4:Y:S01]  /*0900*/  @!P3 LDG.E R21, desc[UR4][R20.64] ;  /* 0x000000041415b981 */ /* 0x000f22000c1e1900 */
[----:B--2---:R-:W-:Y:S01]  /*0910*/  @!P3 IMAD.WIDE R12, R11, 0x4, R12 ;  /* 0x000000040b0cb825 */ /* 0x004fe200078e020c */
[----:B------:R-:W-:Y:S04]  /*0920*/  BSSY.RECONVERGENT B0, `(.L_x_160) ;  /* 0x0000009000007945 */ /* 0x000fe80003800200 */
[----:B----4-:R3:W-:Y:S01]  /*0930*/  @!P3 STG.E desc[UR4][R12.64], R21 ;  /* 0x000000150c00b986 */ /* 0x0107e2000c101904 */
[----:B------:R-:W-:Y:S05]  /*0940*/  @P0 BRA `(.L_x_161) ;  /* 0x0000000000180947 */ /* 0x000fea0003800000 */
[----:B---3--:R-:W0:Y:S08]  /*0950*/  LDC.64 R12, c[0x0][0x380] ;  /* 0x0000e000ff0c7b82 */ /* 0x008e300000000a00 */
[----:B------:R-:W1:Y:S01]  /*0960*/  LDC.64 R14, c[0x0][0x388] ;  /* 0x0000e200ff0e7b82 */ /* 0x000e620000000a00 */
[----:B0-----:R-:W-:-:S06]  /*0970*/  IMAD.WIDE R12, R5, 0x4, R12 ;  /* 0x00000004050c7825 */ /* 0x001fcc00078e020c */
[----:B------:R-:W2:Y:S01]  /*0980*/  LDG.E R13, desc[UR4][R12.64] ;  /* 0x000000040c0d7981 */ /* 0x000ea2000c1e1900 */
[----:B-1----:R-:W-:-:S05]  /*0990*/  IMAD.WIDE R14, R5, 0x4, R14 ;  /* 0x00000004050e7825 */ /* 0x002fca00078e020e */
[----:B--2---:R0:W-:Y:S02]  /*09a0*/  STG.E desc[UR4][R14.64], R13 ;  /* 0x0000000d0e007986 */ /* 0x0041e4000c101904 */
.L_x_161:
[----:B------:R-:W-:Y:S05]  /*09b0*/  BSYNC.RECONVERGENT B0 ;  /* 0x0000000000007941 */ /* 0x000fea0003800200 */
.L_x_160:
[----:B------:R-:W-:Y:S04]  /*09c0*/  BSSY.RECONVERGENT B0, `(.L_x_162) ;  /* 0x0000008000007945 */ /* 0x000fe80003800200 */
[----:B------:R-:W-:Y:S05]  /*09d0*/  @P1 BRA `(.L_x_163) ;  /* 0x0000000000181947 */ /* 0x000fea0003800000 */
[----:B------:R-:W1:Y:S08]  /*09e0*/  LDC.64 R4, c[0x0][0x380] ;  /* 0x0000e000ff047b82 */ /* 0x000e700000000a00 */
[----:B0--3--:R-:W0:Y:S01]  /*09f0*/  LDC.64 R12, c[0x0][0x388] ;  /* 0x0000e200ff0c7b82 */ /* 0x009e220000000a00 */
[----:B-1----:R-:W-:-:S06]  /*0a00*/  IMAD.WIDE R4, R7, 0x4, R4 ;  /* 0x0000000407047825 */ /* 0x002fcc00078e0204 */
[----:B------:R-:W2:Y:S01]  /*0a10*/  LDG.E R5, desc[UR4][R4.64] ;  /* 0x0000000404057981 */ /* 0x000ea2000c1e1900 */
[----:B0-----:R-:W-:-:S05]  /*0a20*/  IMAD.WIDE R12, R7, 0x4, R12 ;  /* 0x00000004070c7825 */ /* 0x001fca00078e020c */
[----:B--2---:R1:W-:Y:S02]  /*0a30*/  STG.E desc[UR4][R12.64], R5 ;  /* 0x000000050c007986 */ /* 0x0043e4000c101904 */
.L_x_163:
[----:B------:R-:W-:Y:S05]  /*0a40*/  BSYNC.RECONVERGENT B0 ;  /* 0x0000000000007941 */ /* 0x000fea0003800200 */
.L_x_162:
[----:B------:R-:W-:Y:S04]  /*0a50*/  BSSY.RECONVERGENT B0, `(.L_x_164) ;  /* 0x0000008000007945 */ /* 0x000fe80003800200 */
[----:B------:R-:W-:Y:S05]  /*0a60*/  @P2 BRA `(.L_x_165) ;  /* 0x0000000000182947 */ /* 0x000fea0003800000 */
[----:B-1----:R-:W1:Y:S08]  /*0a70*/  LDC.64 R4, c[0x0][0x380] ;  /* 0x0000e000ff047b82 */ /* 0x002e700000000a00 */
[----:B------:R-:W2:Y:S01]  /*0a80*/  LDC.64 R6, c[0x0][0x388] ;  /* 0x0000e200ff067b82 */ /* 0x000ea20000000a00 */
[----:B-1----:R-:W-:-:S06]  /*0a90*/  IMAD.WIDE R4, R9, 0x4, R4 ;  /* 0x0000000409047825 */ /* 0x002fcc00078e0204 */
[----:B------:R-:W4:Y:S01]  /*0aa0*/  LDG.E R5, desc[UR4][R4.64] ;  /* 0x0000000404057981 */ /* 0x000f22000c1e1900 */
[----:B--2---:R-:W-:-:S05]  /*0ab0*/  IMAD.WIDE R6, R9, 0x4, R6 ;  /* 0x0000000409067825 */ /* 0x004fca00078e0206 */
[----:B----4-:R2:W-:Y:S02]  /*0ac0*/  STG.E desc[UR4][R6.64], R5 ;  /* 0x0000000506007986 */ /* 0x0105e4000c101904 */
.L_x_165:
[----:B------:R-:W-:Y:S05]  /*0ad0*/  BSYNC.RECONVERGENT B0 ;  /* 0x0000000000007941 */ /* 0x000fea0003800200 */
.L_x_164:
[----:B------:R-:W-:Y:S04]  /*0ae0*/  BSSY.RECONVERGENT B0, `(.L_x_159) ;  /* 0x0000008000007945 */ /* 0x000fe80003800200 */
[----:B------:R-:W-:Y:S05]  /*0af0*/  @P3 BRA `(.L_x_166) ;  /* 0x0000000000183947 */ /* 0x000fea0003800000 */
[----:B-12---:R-:W1:Y:S08]  /*0b00*/  LDC.64 R4, c[0x0][0x380] ;  /* 0x0000e000ff047b82 */ /* 0x006e700000000a00 */
[----:B------:R-:W2:Y:S01]  /*0b10*/  LDC.64 R6, c[0x0][0x388] ;  /* 0x0000e200ff067b82 */ /* 0x000ea20000000a00 */
[----:B-1----:R-:W-:-:S06]  /*0b20*/  IMAD.WIDE R4, R11, 0x4, R4 ;  /* 0x000000040b047825 */ /* 0x002fcc00078e0204 */
[----:B------:R-:W4:Y:S01]  /*0b30*/  LDG.E R5, desc[UR4][R4.64] ;  /* 0x0000000404057981 */ /* 0x000f22000c1e1900 */
[----:B--2---:R-:W-:-:S05]  /*0b40*/  IMAD.WIDE R6, R11, 0x4, R6 ;  /* 0x000000040b067825 */ /* 0x004fca00078e0206 */
[----:B----4-:R4:W-:Y:S02]  /*0b50*/  STG.E desc[UR4][R6.64], R5 ;  /* 0x0000000506007986 */ /* 0x0109e4000c101904 */
.L_x_166:
[----:B------:R-:W-:Y:S05]  /*0b60*/  BSYNC.RECONVERGENT B0 ;  /* 0x0000000000007941 */ /* 0x000fea0003800200 */
.L_x_159:
[----:B------:R-:W5:Y:S02]  /*0b70*/  LDC R4, c[0x0][0x398] ;  /* 0x0000e600ff047b82 */ /* 0x000f640000000800 */
[----:B-----5:R-:W-:-:S04]  /*0b80*/  LOP3.LUT R4, R4, 0x1, RZ, 0xc0, !PT ;  /* 0x0000000104047812 */ /* 0x020fc800078ec0ff */
[----:B------:R-:W-:-:S13]  /*0b90*/  ISETP.NE.U32.AND P0, PT, R4, 0x1, PT ;  /* 0x000000010400780c */ /* 0x000fda0003f05070 */
[----:B------:R-:W-:Y:S05]  /*0ba0*/  @P0 EXIT ;  /* 0x000000000000094d */ /* 0x000fea0003800000 */
[----:B------:R-:W5:Y:S08]  /*0bb0*/  LDC R10, c[0x0][0x390] ;  /* 0x0000e400ff0a7b82 */ /* 0x000f700000000800 */
[----:B-12-4-:R-:W1:Y:S08]  /*0bc0*/  LDC.64 R4, c[0x0][0x380] ;  /* 0x0000e000ff047b82 */ /* 0x016e700000000a00 */
[----:B0-----:R-:W0:Y:S01]  /*0bd0*/  LDC.64 R6, c[0x0][0x380] ;  /* 0x0000e000ff067b82 */ /* 0x001e220000000a00 */
[----:B-----5:R-:W-:-:S07]  /*0be0*/  IMAD R11, R2, R10, R3 ;  /* 0x0000000a020b7224 */ /* 0x020fce00078e0203 */
[----:B------:R-:W2:Y:S01]  /*0bf0*/  LDC.64 R8, c[0x0][0x388] ;  /* 0x0000e200ff087b82 */ /* 0x000ea20000000a00 */
[----:B------:R-:W-:-:S07]  /*0c00*/  ISETP.GE.AND P0, PT, R11, R0, PT ;  /* 0x000000000b00720c */ /* 0x000fce0003f06270 */
[----:B------:R-:W4:Y:S06]  /*0c10*/  LDC.64 R2, c[0x0][0x388] ;  /* 0x0000e200ff027b82 */ /* 0x000f2c0000000a00 */
[----:B-1----:R-:W-:-:S06]  /*0c20*/  @!P0 IMAD.WIDE R4, R11, 0x4, R4 ;  /* 0x000000040b048825 */ /* 0x002fcc00078e0204 */
[----:B------:R-:W5:Y:S01]  /*0c30*/  @!P0 LDG.E R5, desc[UR4][R4.64] ;  /* 0x0000000404058981 */ /* 0x000f62000c1e1900 */
[----:B---3--:R-:W-:-:S04]  /*0c40*/  LEA R13, R10, R11, 0x3 ;  /* 0x0000000b0a0d7211 */ /* 0x008fc800078e18ff */
[----:B------:R-:W-:Y:S01]  /*0c50*/  ISETP.GE.AND P1, PT, R13, R0, PT ;  /* 0x000000000d00720c */ /* 0x000fe20003f26270 */
[----:B----4-:R-:W-:-:S12]  /*0c60*/  @!P0 IMAD.WIDE R2, R11, 0x4, R2 ;  /* 0x000000040b028825 */ /* 0x010fd800078e0202 */
[C---:B0-----:R-:W-:Y:S01]  /*0c70*/  @!P1 IMAD.WIDE R6, R13.reuse, 0x4, R6 ;  /* 0x000000040d069825 */ /* 0x041fe200078e0206 */
[----:B-----5:R0:W-:Y:S05]  /*0c80*/  @!P0 STG.E desc[UR4][R2.64], R5 ;  /* 0x0000000502008986 */ /* 0x0201ea000c101904 */
[----:B------:R-:W3:Y:S01]  /*0c90*/  @!P1 LDG.E R7, desc[UR4][R6.64] ;  /* 0x0000000406079981 */ /* 0x000ee2000c1e1900 */
[----:B--2---:R-:W-:Y:S01]  /*0ca0*/  @!P1 IMAD.WIDE R8, R13, 0x4, R8 ;  /* 0x000000040d089825 */ /* 0x004fe200078e0208 */
[----:B------:R-:W-:Y:S01]  /*0cb0*/  LEA R11, R10, R11, 0x4 ;  /* 0x0000000b0a0b7211 */ /* 0x000fe200078e20ff */
[----:B------:R-:W-:Y:S03]  /*0cc0*/  BSSY.RECONVERGENT B0, `(.L_x_167) ;  /* 0x000000c000007945 */ /* 0x000fe60003800200 */
[----:B------:R-:W-:-:S02]  /*0cd0*/  ISETP.GE.AND P0, PT, R11, R0, PT ;  /* 0x000000000b00720c */ /* 0x000fc40003f06270 */
[----:B------:R-:W-:-:S04]  /*0ce0*/  LEA R15, R10, R11, 0x3 ;  /* 0x0000000b0a0f7211 */ /* 0x000fc800078e18ff */
[----:B------:R-:W-:Y:S01]  /*0cf0*/  ISETP.GE.AND P2, PT, R15, R0, PT ;  /* 0x000000000f00720c */ /* 0x000fe20003f46270 */
[----:B---3--:R0:W-:Y:S06]  /*0d00*/  @!P1 STG.E desc[UR4][R8.64], R7 ;  /* 0x0000000708009986 */ /* 0x0081ec000c101904 */
[----:B------:R-:W-:Y:S06]  /*0d10*/  @P0 BRA `(.L_x_168) ;  /* 0x0000000000180947 */ /* 0x000fec0003800000 */
[----:B0-----:R-:W0:Y:S08]  /*0d20*/  LDC.64 R2, c[0x0][0x380] ;  /* 0x0000e000ff027b82 */ /* 0x001e300000000a00 */
[----:B------:R-:W1:Y:S01]  /*0d30*/  LDC.64 R4, c[0x0][0x388] ;  /* 0x0000e200ff047b82 */ /* 0x000e620000000a00 */
[----:B0-----:R-:W-:-:S06]  /*0d40*/  IMAD.WIDE R2, R11, 0x4, R2 ;  /* 0x000000040b027825 */ /* 0x001fcc00078e0202 */
[----:B------:R-:W2:Y:S01]  /*0d50*/  LDG.E R3, desc[UR4][R2.64] ;  /* 0x0000000402037981 */ /* 0x000ea2000c1e1900 */
[----:B-1----:R-:W-:-:S05]  /*0d60*/  IMAD.WIDE R4, R11, 0x4, R4 ;  /* 0x000000040b047825 */ /* 0x002fca00078e0204 */
[----:B--2---:R1:W-:Y:S02]  /*0d70*/  STG.E desc[UR4][R4.64], R3 ;  /* 0x0000000304007986 */ /* 0x0043e4000c101904 */
.L_x_168:
[----:B------:R-:W-:Y:S05]  /*0d80*/  BSYNC.RECONVERGENT B0 ;  /* 0x0000000000007941 */ /* 0x000fea0003800200 */
.L_x_167:
[----:B------:R-:W-:Y:S05]  /*0d90*/  @P2 EXIT ;  /* 0x000000000000294d */ /* 0x000fea0003800000 */
[----:B01----:R-:W0:Y:S08]  /*0da0*/  LDC.64 R2, c[0x0][0x380] ;  /* 0x0000e000ff027b82 */ /* 0x003e300000000a00 */
[----:B------:R-:W1:Y:S01]  /*0db0*/  LDC.64 R4, c[0x0][0x388] ;  /* 0x0000e200ff047b82 */ /* 0x000e620000000a00 */
[----:B0-----:R-:W-:-:S06]  /*0dc0*/  IMAD.WIDE R2, R15, 0x4, R2 ;  /* 0x000000040f027825 */ /* 0x001fcc00078e0202 */
[----:B------:R-:W2:Y:S01]  /*0dd0*/  LDG.E R3, desc[UR4][R2.64] ;  /* 0x0000000402037981 */ /* 0x000ea2000c1e1900 */
[----:B-1----:R-:W-:-:S05]  /*0de0*/  IMAD.WIDE R4, R15, 0x4, R4 ;  /* 0x000000040f047825 */ /* 0x002fca00078e0204 */
[----:B--2---:R-:W-:Y:S01]  /*0df0*/  STG.E desc[UR4][R4.64], R3 ;  /* 0x0000000304007986 */ /* 0x004fe2000c101904 */
[----:B------:R-:W-:Y:S05]  /*0e00*/  EXIT ;  /* 0x000000000000794d */ /* 0x000fea0003800000 */
.L_x_169:
        /* <DEDUP_REMOVED lines=15> */
.L_x_172:


//--------------------- .nv.shared._Z18transposeSharedMemPfS_iii --------------------------
	.section	.nv.shared._Z18transposeSharedMemPfS_iii,"aw",@nobits
	.sectionflags	@""
	.align	4
.nv.shared._Z18transposeSharedMemPfS_iii:
	.zero		5120


//--------------------- .nv.shared.reserved.0     --------------------------
	.section	.nv.shared.reserved.0,"aw",@nobits
	.weak		__nv_reservedSMEM_offset_0_alias
	.size		__nv_reservedSMEM_offset_0_alias, 0, 64
	.other		__nv_reservedSMEM_offset_0_alias,@"STO_CUDA_RESERVED_SHARED STV_DEFAULT"
__nv_reservedSMEM_offset_0_alias:
	.zero		0
	.zero		64


//--------------------- .nv.constant0._Z18transposeSharedMemPfS_iii --------------------------
	.section	.nv.constant0._Z18transposeSharedMemPfS_iii,"a",@progbits
	.sectionflags	@""
	.align	4
.nv.constant0._Z18transposeSharedMemPfS_iii:
	.zero		924


//--------------------- .nv.constant0._Z14transposeNaivePfS_iii --------------------------
	.section	.nv.constant0._Z14transposeNaivePfS_iii,"a",@progbits
	.sectionflags	@""
	.align	4
.nv.constant0._Z14transposeNaivePfS_iii:
	.zero		924


//--------------------- .nv.constant0._Z4copyPfS_iii --------------------------
	.section	.nv.constant0._Z4copyPfS_iii,"a",@progbits
	.sectionflags	@""
	.align	4
.nv.constant0._Z4copyPfS_iii:
	.zero		924


//--------------------- SYMBOLS --------------------------

	.type		.nv.reservedSmem.offset0,@object
	.size		.nv.reservedSmem.offset0,0x4
	.type		.nv.reservedSmem.cap,@object
	.size		.nv.reservedSmem.cap,0x4
